	.target	sm_90a

	.elftype	@"ET_EXEC"


//--------------------- .note.nv.tkinfo           --------------------------
	.section	.note.nv.tkinfo,"",@"SHT_NOTE"
	.sectionflags	@"SHF_NOTE_NV_TKINFO"
	.tkinfo
        /*0018*/ 	.word	0x00000002
        /*0030*/ 	.string	""
        /*0030*/ 	.string	"ptxas"
        /*0030*/ 	.string	"Cuda compilation tools, release 13.0, V13.0.88"
        /*0030*/ 	.string	"Build cuda_13.0.r13.0/compiler.36424714_0"
        /*0030*/ 	.string	"-arch sm_90a -m 64 "



//--------------------- .note.nv.cuinfo           --------------------------
	.section	.note.nv.cuinfo,"",@"SHT_NOTE"
	.sectionflags	@"SHF_NOTE_NV_CUINFO"
        /*0018*/ 	.short	0x0002
        /*001a*/ 	.short	0x005a
        /*001c*/ 	.short	0x0082
	.zero		2


//--------------------- .nv.info                  --------------------------
	.section	.nv.info,"",@"SHT_CUDA_INFO"
	.align	4


	//----- nvinfo : EIATTR_REGCOUNT
	.align		4
        /*0000*/ 	.byte	0x04, 0x2f
        /*0002*/ 	.short	(.L_12 - .L_11)
	.align		4
.L_11:
        /*0004*/ 	.word	index@(_ZN7cutlass13device_kernelINS_4gemm6kernel13GemmUniversalIN4cute5tupleIJiiiiEEENS1_10collective13CollectiveMmaINS1_37MainloopSm90TmaGmmaWarpSpecializedFP8ILi5ENS5_IJNS4_1CILi2EEENSA_ILi1EEESC_EEENS1_35KernelTmaWarpSpecializedCooperativeEEENS5_IJNSA_ILi128EEENSA_ILi64EEENSA_ILi32EEEEEENS_12float_e4m3_tENS5_IJlSC_lEEESK_SL_NS4_8TiledMMAINS4_8MMA_AtomIJNS4_4SM904GMMA30MMA_64x64x32_F32E4M3E4M3_SS_TNILNSP_7ScaleInE1ELSR_1EEEEEENS4_6LayoutISD_NS5_IJSC_NSA_ILi0EEESV_EEEEENS5_IJNS4_10UnderscoreESY_SY_EEEEENS4_13SM90_TMA_LOADENS4_14ComposedLayoutINS4_7SwizzleILi1ELi4ELi3EEENS4_18smem_ptr_flag_bitsILi8EEENSU_INS5_IJNSA_ILi8EEESI_EEENS5_IJSI_SC_EEEEEEEvNS4_8identityENS4_23SM90_TMA_LOAD_MULTICASTES1B_vS1C_EENS_8epilogue10collective6detail29Sm90TmaWarpSpecializedAdapterINS1G_15DefaultEpilogueISK_SL_SL_NS1F_6thread17LinearCombinationISK_Li1EffLNS1K_9ScaleType4KindE0ELNS_15FloatRoundStyleE2ESK_EENS1_15EpilogueDefaultEEEEEvvEEEEvNT_6ParamsE)
        /*0008*/ 	.word	0x000000a8


	//----- nvinfo : EIATTR_FRAME_SIZE
	.align		4
.L_12:
        /*000c*/ 	.byte	0x04, 0x11
        /*000e*/ 	.short	(.L_14 - .L_13)
	.align		4
.L_13:
        /*0010*/ 	.word	index@(_ZN7cutlass13device_kernelINS_4gemm6kernel13GemmUniversalIN4cute5tupleIJiiiiEEENS1_10collective13CollectiveMmaINS1_37MainloopSm90TmaGmmaWarpSpecializedFP8ILi5ENS5_IJNS4_1CILi2EEENSA_ILi1EEESC_EEENS1_35KernelTmaWarpSpecializedCooperativeEEENS5_IJNSA_ILi128EEENSA_ILi64EEENSA_ILi32EEEEEENS_12float_e4m3_tENS5_IJlSC_lEEESK_SL_NS4_8TiledMMAINS4_8MMA_AtomIJNS4_4SM904GMMA30MMA_64x64x32_F32E4M3E4M3_SS_TNILNSP_7ScaleInE1ELSR_1EEEEEENS4_6LayoutISD_NS5_IJSC_NSA_ILi0EEESV_EEEEENS5_IJNS4_10UnderscoreESY_SY_EEEEENS4_13SM90_TMA_LOADENS4_14ComposedLayoutINS4_7SwizzleILi1ELi4ELi3EEENS4_18smem_ptr_flag_bitsILi8EEENSU_INS5_IJNSA_ILi8EEESI_EEENS5_IJSI_SC_EEEEEEEvNS4_8identityENS4_23SM90_TMA_LOAD_MULTICASTES1B_vS1C_EENS_8epilogue10collective6detail29Sm90TmaWarpSpecializedAdapterINS1G_15DefaultEpilogueISK_SL_SL_NS1F_6thread17LinearCombinationISK_Li1EffLNS1K_9ScaleType4KindE0ELNS_15FloatRoundStyleE2ESK_EENS1_15EpilogueDefaultEEEEEvvEEEEvNT_6ParamsE)
        /*0014*/ 	.word	0x00000000


	//----- nvinfo : EIATTR_MIN_STACK_SIZE
	.align		4
.L_14:
        /*0018*/ 	.byte	0x04, 0x12
        /*001a*/ 	.short	(.L_16 - .L_15)
	.align		4
.L_15:
        /*001c*/ 	.word	index@(_ZN7cutlass13device_kernelINS_4gemm6kernel13GemmUniversalIN4cute5tupleIJiiiiEEENS1_10collective13CollectiveMmaINS1_37MainloopSm90TmaGmmaWarpSpecializedFP8ILi5ENS5_IJNS4_1CILi2EEENSA_ILi1EEESC_EEENS1_35KernelTmaWarpSpecializedCooperativeEEENS5_IJNSA_ILi128EEENSA_ILi64EEENSA_ILi32EEEEEENS_12float_e4m3_tENS5_IJlSC_lEEESK_SL_NS4_8TiledMMAINS4_8MMA_AtomIJNS4_4SM904GMMA30MMA_64x64x32_F32E4M3E4M3_SS_TNILNSP_7ScaleInE1ELSR_1EEEEEENS4_6LayoutISD_NS5_IJSC_NSA_ILi0EEESV_EEEEENS5_IJNS4_10UnderscoreESY_SY_EEEEENS4_13SM90_TMA_LOADENS4_14ComposedLayoutINS4_7SwizzleILi1ELi4ELi3EEENS4_18smem_ptr_flag_bitsILi8EEENSU_INS5_IJNSA_ILi8EEESI_EEENS5_IJSI_SC_EEEEEEEvNS4_8identityENS4_23SM90_TMA_LOAD_MULTICASTES1B_vS1C_EENS_8epilogue10collective6detail29Sm90TmaWarpSpecializedAdapterINS1G_15DefaultEpilogueISK_SL_SL_NS1F_6thread17LinearCombinationISK_Li1EffLNS1K_9ScaleType4KindE0ELNS_15FloatRoundStyleE2ESK_EENS1_15EpilogueDefaultEEEEEvvEEEEvNT_6ParamsE)
        /*0020*/ 	.word	0x00000000
.L_16:


//--------------------- .nv.compat                --------------------------
	.section	.nv.compat,"",@"SHT_CUDA_COMPAT_INFO"
	.align	4
        /*0000*/ 	.byte	0x02, 0x09, 0x01, 0x00, 0x02, 0x02, 0x04, 0x00, 0x02, 0x05, 0x05, 0x00, 0x03, 0x07, 0x01, 0x01
        /*0010*/ 	.byte	0x02, 0x03, 0x01, 0x00, 0x02, 0x06, 0x01, 0x00, 0x04, 0x0b, 0x08, 0x00, 0x00, 0x00, 0x00, 0x00
        /*0020*/ 	.byte	0x00, 0x00, 0x00, 0x00


//--------------------- .nv.info._ZN7cutlass13device_kernelINS_4gemm6kernel13GemmUniversalIN4cute5tupleIJiiiiEEENS1_10collective13CollectiveMmaINS1_37MainloopSm90TmaGmmaWarpSpecializedFP8ILi5ENS5_IJNS4_1CILi2EEENSA_ILi1EEESC_EEENS1_35KernelTmaWarpSpecializedCooperativeEEENS5_IJNSA_ILi128EEENSA_ILi64EEENSA_ILi32EEEEEENS_12float_e4m3_tENS5_IJlSC_lEEESK_SL_NS4_8TiledMMAINS4_8MMA_AtomIJNS4_4SM904GMMA30MMA_64x64x32_F32E4M3E4M3_SS_TNILNSP_7ScaleInE1ELSR_1EEEEEENS4_6LayoutISD_NS5_IJSC_NSA_ILi0EEESV_EEEEENS5_IJNS4_10UnderscoreESY_SY_EEEEENS4_13SM90_TMA_LOADENS4_14ComposedLayoutINS4_7SwizzleILi1ELi4ELi3EEENS4_18smem_ptr_flag_bitsILi8EEENSU_INS5_IJNSA_ILi8EEESI_EEENS5_IJSI_SC_EEEEEEEvNS4_8identityENS4_23SM90_TMA_LOAD_MULTICASTES1B_vS1C_EENS_8epilogue10collective6detail29Sm90TmaWarpSpecializedAdapterINS1G_15DefaultEpilogueISK_SL_SL_NS1F_6thread17LinearCombinationISK_Li1EffLNS1K_9ScaleType4KindE0ELNS_15FloatRoundStyleE2ESK_EENS1_15EpilogueDefaultEEEEEvvEEEEvNT_6ParamsE --------------------------
	.section	.nv.info._ZN7cutlass13device_kernelINS_4gemm6kernel13GemmUniversalIN4cute5tupleIJiiiiEEENS1_10collective13CollectiveMmaINS1_37MainloopSm90TmaGmmaWarpSpecializedFP8ILi5ENS5_IJNS4_1CILi2EEENSA_ILi1EEESC_EEENS1_35KernelTmaWarpSpecializedCooperativeEEENS5_IJNSA_ILi128EEENSA_ILi64EEENSA_ILi32EEEEEENS_12float_e4m3_tENS5_IJlSC_lEEESK_SL_NS4_8TiledMMAINS4_8MMA_AtomIJNS4_4SM904GMMA30MMA_64x64x32_F32E4M3E4M3_SS_TNILNSP_7ScaleInE1ELSR_1EEEEEENS4_6LayoutISD_NS5_IJSC_NSA_ILi0EEESV_EEEEENS5_IJNS4_10UnderscoreESY_SY_EEEEENS4_13SM90_TMA_LOADENS4_14ComposedLayoutINS4_7SwizzleILi1ELi4ELi3EEENS4_18smem_ptr_flag_bitsILi8EEENSU_INS5_IJNSA_ILi8EEESI_EEENS5_IJSI_SC_EEEEEEEvNS4_8identityENS4_23SM90_TMA_LOAD_MULTICASTES1B_vS1C_EENS_8epilogue10collective6detail29Sm90TmaWarpSpecializedAdapterINS1G_15DefaultEpilogueISK_SL_SL_NS1F_6thread17LinearCombinationISK_Li1EffLNS1K_9ScaleType4KindE0ELNS_15FloatRoundStyleE2ESK_EENS1_15EpilogueDefaultEEEEEvvEEEEvNT_6ParamsE,"",@"SHT_CUDA_INFO"
	.sectionflags	@""
	.align	4


	//----- nvinfo : EIATTR_CUDA_API_VERSION
	.align		4
        /*0000*/ 	.byte	0x04, 0x37
        /*0002*/ 	.short	(.L_18 - .L_17)
.L_17:
        /*0004*/ 	.word	0x00000082


	//----- nvinfo : EIATTR_KPARAM_INFO
	.align		4
.L_18:
        /*0008*/ 	.byte	0x04, 0x17
        /*000a*/ 	.short	(.L_20 - .L_19)
.L_19:
        /*000c*/ 	.word	0x00000000
        /*0010*/ 	.short	0x0000
        /*0012*/ 	.short	0x0070
        /*0014*/ 	.byte	0x00, 0xf0, 0x01, 0x10


	//----- nvinfo : EIATTR_SPARSE_MMA_MASK
	.align		4
.L_20:
        /*0018*/ 	.byte	0x03, 0x50
        /*001a*/ 	.short	0x0000


	//----- nvinfo : EIATTR_MAXREG_COUNT
	.align		4
        /*001c*/ 	.byte	0x03, 0x1b
        /*001e*/ 	.short	0x00a8


	//----- nvinfo : EIATTR_NUM_BARRIERS
	.align		4
        /*0020*/ 	.byte	0x02, 0x4c
        /*0022*/ 	.byte	0x01
	.zero		1


	//----- nvinfo : EIATTR_MERCURY_ISA_VERSION
	.align		4
        /*0024*/ 	.byte	0x03, 0x5f
        /*0026*/ 	.short	0x0101


	//----- nvinfo : EIATTR_INT_WARP_WIDE_INSTR_OFFSETS
	.align		4
        /*0028*/ 	.byte	0x04, 0x31
        /*002a*/ 	.short	(.L_22 - .L_21)


	//   ....[0]....
.L_21:
        /*002c*/ 	.word	0x00000490


	//   ....[1]....
        /*0030*/ 	.word	0x000005c0


	//   ....[2]....
        /*0034*/ 	.word	0x000006a0


	//----- nvinfo : EIATTR_COOP_GROUP_MASK_REGIDS
	.align		4
.L_22:
        /*0038*/ 	.byte	0x04, 0x29
        /*003a*/ 	.short	(.L_24 - .L_23)


	//   ....[0]....
.L_23:
        /*003c*/ 	.word	0xffffffff


	//   ....[1]....
        /*0040*/ 	.word	0xffffffff


	//   ....[2]....
        /*0044*/ 	.word	0xffffffff


	//   ....[3]....
        /*0048*/ 	.word	0xffffffff


	//   ....[4]....
        /*004c*/ 	.word	0xffffffff


	//   ....[5]....
        /*0050*/ 	.word	0xffffffff


	//----- nvinfo : EIATTR_COOP_GROUP_INSTR_OFFSETS
	.align		4
.L_24:
        /*0054*/ 	.byte	0x04, 0x28
        /*0056*/ 	.short	(.L_26 - .L_25)


	//   ....[0]....
.L_25:
        /*0058*/ 	.word	0x00000060


	//   ....[1]....
        /*005c*/ 	.word	0x00000070


	//   ....[2]....
        /*0060*/ 	.word	0x00000130


	//   ....[3]....
        /*0064*/ 	.word	0x000002f0


	//   ....[4]....
        /*0068*/ 	.word	0x00000810


	//   ....[5]....
        /*006c*/ 	.word	0x00001280


	//----- nvinfo : EIATTR_REG_RECONFIG
	.align		4
.L_26:
        /*0070*/ 	.byte	0x01, 0x54
	.zero		2


	//----- nvinfo : EIATTR_MBARRIER_INSTR_OFFSETS
	.align		4
        /*0074*/ 	.byte	0x04, 0x39
        /*0076*/ 	.short	(.L_28 - .L_27)


	//   ....[0]....
.L_27:
        /*0078*/ 	.word	0x00000230
        /*007c*/ 	.word	0x000000ff
        /*0080*/ 	.word	0x00000000
        /*0084*/ 	.short	0x0100
        /*0086*/ 	.byte	0x08
	.zero		1


	//   ....[1]....
        /*0088*/ 	.word	0x00000240
        /*008c*/ 	.word	0x000000ff
        /*0090*/ 	.word	0x00000028
        /*0094*/ 	.short	0x0100
        /*0096*/ 	.byte	0x08
	.zero		1


	//   ....[2]....
        /*0098*/ 	.word	0x00000250
        /*009c*/ 	.word	0x000000ff
        /*00a0*/ 	.word	0x00000008
        /*00a4*/ 	.short	0x0100
        /*00a6*/ 	.byte	0x08
	.zero		1


	//   ....[3]....
        /*00a8*/ 	.word	0x00000260
        /*00ac*/ 	.word	0x000000ff
        /*00b0*/ 	.word	0x00000030
        /*00b4*/ 	.short	0x0100
        /*00b6*/ 	.byte	0x08
	.zero		1


	//   ....[4]....
        /*00b8*/ 	.word	0x00000270
        /*00bc*/ 	.word	0x000000ff
        /*00c0*/ 	.word	0x00000010
        /*00c4*/ 	.short	0x0100
        /*00c6*/ 	.byte	0x08
	.zero		1


	//   ....[5]....
        /*00c8*/ 	.word	0x00000280
        /*00cc*/ 	.word	0x000000ff
        /*00d0*/ 	.word	0x00000038
        /*00d4*/ 	.short	0x0100
        /*00d6*/ 	.byte	0x08
	.zero		1


	//   ....[6]....
        /*00d8*/ 	.word	0x00000290
        /*00dc*/ 	.word	0x000000ff
        /*00e0*/ 	.word	0x00000018
        /*00e4*/ 	.short	0x0100
        /*00e6*/ 	.byte	0x08
	.zero		1


	//   ....[7]....
        /*00e8*/ 	.word	0x000002a0
        /*00ec*/ 	.word	0x000000ff
        /*00f0*/ 	.word	0x00000040
        /*00f4*/ 	.short	0x0100
        /*00f6*/ 	.byte	0x08
	.zero		1


	//   ....[8]....
        /*00f8*/ 	.word	0x000002b0
        /*00fc*/ 	.word	0x000000ff
        /*0100*/ 	.word	0x00000020
        /*0104*/ 	.short	0x0100
        /*0106*/ 	.byte	0x08
	.zero		1


	//   ....[9]....
        /*0108*/ 	.word	0x000002c0
        /*010c*/ 	.word	0x000000ff
        /*0110*/ 	.word	0x00000048
        /*0114*/ 	.short	0x0100
        /*0116*/ 	.byte	0x08
	.zero		1


	//   ....[10]....
        /*0118*/ 	.word	0x00000720
        /*011c*/ 	.word	0x000000ff
        /*0120*/ 	.word	0x00000060
        /*0124*/ 	.short	0x0100
        /*0126*/ 	.byte	0x06
	.zero		1


	//   ....[11]....
        /*0128*/ 	.word	0x000007b0
        /*012c*/ 	.word	0x000000ff
        /*0130*/ 	.word	0x00000068
        /*0134*/ 	.short	0x0100
        /*0136*/ 	.byte	0x06
	.zero		1


	//   ....[12]....
        /*0138*/ 	.word	0x000015c0
        /*013c*/ 	.word	0x000000ff
        /*0140*/ 	.word	0x00000000
        /*0144*/ 	.short	0x010a
        /*0146*/ 	.byte	0x06
	.zero		1


	//   ....[13]....
        /*0148*/ 	.word	0x00001600
        /*014c*/ 	.word	0x000000ff
        /*0150*/ 	.word	0x00000000
        /*0154*/ 	.short	0x010a
        /*0156*/ 	.byte	0x06
	.zero		1


	//   ....[14]....
        /*0158*/ 	.word	0x00001bf0
        /*015c*/ 	.word	0x000000ff
        /*0160*/ 	.word	0x00000000
        /*0164*/ 	.short	0x010a
        /*0166*/ 	.byte	0x0c
	.zero		1


	//   ....[15]....
        /*0168*/ 	.word	0x00001c30
        /*016c*/ 	.word	0x000000ff
        /*0170*/ 	.word	0x00000000
        /*0174*/ 	.short	0x010a
        /*0176*/ 	.byte	0x0c
	.zero		1


	//   ....[16]....
        /*0178*/ 	.word	0x00002010
        /*017c*/ 	.word	0x0000000a
        /*0180*/ 	.word	0x00000000
        /*0184*/ 	.short	0x0101
        /*0186*/ 	.byte	0x3f
	.zero		1


	//   ....[17]....
        /*0188*/ 	.word	0x000024b0
        /*018c*/ 	.word	0x00000008
        /*0190*/ 	.word	0x00000000
        /*0194*/ 	.short	0x0101
        /*0196*/ 	.byte	0x3f
	.zero		1


	//   ....[18]....
        /*0198*/ 	.word	0x00005d70
        /*019c*/ 	.word	0x00000015
        /*01a0*/ 	.word	0x00000028
        /*01a4*/ 	.short	0x010a
        /*01a6*/ 	.byte	0x3f
	.zero		1


	//   ....[19]....
        /*01a8*/ 	.word	0x000060f0
        /*01ac*/ 	.word	0x00000008
        /*01b0*/ 	.word	0x00000068
        /*01b4*/ 	.short	0x0101
        /*01b6*/ 	.byte	0x3f
	.zero		1


	//   ....[20]....
        /*01b8*/ 	.word	0x00006820
        /*01bc*/ 	.word	0x00000007
        /*01c0*/ 	.word	0x00000000
        /*01c4*/ 	.short	0x010a
        /*01c6*/ 	.byte	0x3f
	.zero		1


	//   ....[21]....
        /*01c8*/ 	.word	0x000068a0
        /*01cc*/ 	.word	0x00000008
        /*01d0*/ 	.word	0x00000000
        /*01d4*/ 	.short	0x010a
        /*01d6*/ 	.byte	0x3f
	.zero		1


	//   ....[22]....
        /*01d8*/ 	.word	0x00006930
        /*01dc*/ 	.word	0x00000009
        /*01e0*/ 	.word	0x00000000
        /*01e4*/ 	.short	0x010a
        /*01e6*/ 	.byte	0x3f
	.zero		1


	//   ....[23]....
        /*01e8*/ 	.word	0x000069c0
        /*01ec*/ 	.word	0x00000006
        /*01f0*/ 	.word	0x00000000
        /*01f4*/ 	.short	0x010a
        /*01f6*/ 	.byte	0x3f
	.zero		1


	//   ....[24]....
        /*01f8*/ 	.word	0x00006a50
        /*01fc*/ 	.word	0x00000003
        /*0200*/ 	.word	0x00000000
        /*0204*/ 	.short	0x010a
        /*0206*/ 	.byte	0x3f
	.zero		1


	//   ....[25]....
        /*0208*/ 	.word	0x00006ac0
        /*020c*/ 	.word	0x00000009
        /*0210*/ 	.word	0x00000000
        /*0214*/ 	.short	0x010a
        /*0216*/ 	.byte	0x3f
	.zero		1


	//   ....[26]....
        /*0218*/ 	.word	0x00006b20
        /*021c*/ 	.word	0x0000000b
        /*0220*/ 	.word	0x00000000
        /*0224*/ 	.short	0x010a
        /*0226*/ 	.byte	0x3f
	.zero		1


	//   ....[27]....
        /*0228*/ 	.word	0x00006bf0
        /*022c*/ 	.word	0x00000015
        /*0230*/ 	.word	0x00000028
        /*0234*/ 	.short	0x010a
        /*0236*/ 	.byte	0x3f
	.zero		1


	//   ....[28]....
        /*0238*/ 	.word	0x00006cc0
        /*023c*/ 	.word	0x00000007
        /*0240*/ 	.word	0x00000000
        /*0244*/ 	.short	0x010a
        /*0246*/ 	.byte	0x3f
	.zero		1


	//   ....[29]....
        /*0248*/ 	.word	0x00006d10
        /*024c*/ 	.word	0x00000008
        /*0250*/ 	.word	0x00000000
        /*0254*/ 	.short	0x010a
        /*0256*/ 	.byte	0x3f
	.zero		1


	//   ....[30]....
        /*0258*/ 	.word	0x00006d60
        /*025c*/ 	.word	0x00000009
        /*0260*/ 	.word	0x00000000
        /*0264*/ 	.short	0x010a
        /*0266*/ 	.byte	0x3f
	.zero		1


	//   ....[31]....
        /*0268*/ 	.word	0x00006db0
        /*026c*/ 	.word	0x00000006
        /*0270*/ 	.word	0x00000000
        /*0274*/ 	.short	0x010a
        /*0276*/ 	.byte	0x3f
	.zero		1


	//----- nvinfo : EIATTR_NUM_MBARRIERS
	.align		4
.L_28:
        /*0278*/ 	.byte	0x03, 0x38
        /*027a*/ 	.short	0x000c


	//----- nvinfo : EIATTR_EXIT_INSTR_OFFSETS
	.align		4
        /*027c*/ 	.byte	0x04, 0x1c
        /*027e*/ 	.short	(.L_30 - .L_29)


	//   ....[0]....
.L_29:
        /*0280*/ 	.word	0x00000970


	//   ....[1]....
        /*0284*/ 	.word	0x00001150


	//   ....[2]....
        /*0288*/ 	.word	0x00005480


	//   ....[3]....
        /*028c*/ 	.word	0x000059e0


	//   ....[4]....
        /*0290*/ 	.word	0x00006aa0


	//----- nvinfo : EIATTR_MAX_THREADS
	.align		4
.L_30:
        /*0294*/ 	.byte	0x04, 0x05
        /*0296*/ 	.short	(.L_32 - .L_31)
.L_31:
        /*0298*/ 	.word	0x00000180
        /*029c*/ 	.word	0x00000001
        /*02a0*/ 	.word	0x00000001


	//----- nvinfo : EIATTR_CRS_STACK_SIZE
	.align		4
.L_32:
        /*02a4*/ 	.byte	0x04, 0x1e
        /*02a6*/ 	.short	(.L_34 - .L_33)
.L_33:
        /*02a8*/ 	.word	0x00000000


	//----- nvinfo : EIATTR_CBANK_PARAM_SIZE
	.align		4
.L_34:
        /*02ac*/ 	.byte	0x03, 0x19
        /*02ae*/ 	.short	0x0470


	//----- nvinfo : EIATTR_PARAM_CBANK
	.align		4
        /*02b0*/ 	.byte	0x04, 0x0a
        /*02b2*/ 	.short	(.L_36 - .L_35)
	.align		4
.L_35:
        /*02b4*/ 	.word	index@(.nv.constant0._ZN7cutlass13device_kernelINS_4gemm6kernel13GemmUniversalIN4cute5tupleIJiiiiEEENS1_10collective13CollectiveMmaINS1_37MainloopSm90TmaGmmaWarpSpecializedFP8ILi5ENS5_IJNS4_1CILi2EEENSA_ILi1EEESC_EEENS1_35KernelTmaWarpSpecializedCooperativeEEENS5_IJNSA_ILi128EEENSA_ILi64EEENSA_ILi32EEEEEENS_12float_e4m3_tENS5_IJlSC_lEEESK_SL_NS4_8TiledMMAINS4_8MMA_AtomIJNS4_4SM904GMMA30MMA_64x64x32_F32E4M3E4M3_SS_TNILNSP_7ScaleInE1ELSR_1EEEEEENS4_6LayoutISD_NS5_IJSC_NSA_ILi0EEESV_EEEEENS5_IJNS4_10UnderscoreESY_SY_EEEEENS4_13SM90_TMA_LOADENS4_14ComposedLayoutINS4_7SwizzleILi1ELi4ELi3EEENS4_18smem_ptr_flag_bitsILi8EEENSU_INS5_IJNSA_ILi8EEESI_EEENS5_IJSI_SC_EEEEEEEvNS4_8identityENS4_23SM90_TMA_LOAD_MULTICASTES1B_vS1C_EENS_8epilogue10collective6detail29Sm90TmaWarpSpecializedAdapterINS1G_15DefaultEpilogueISK_SL_SL_NS1F_6thread17LinearCombinationISK_Li1EffLNS1K_9ScaleType4KindE0ELNS_15FloatRoundStyleE2ESK_EENS1_15EpilogueDefaultEEEEEvvEEEEvNT_6ParamsE)
        /*02b8*/ 	.short	0x0210
        /*02ba*/ 	.short	0x0470


	//----- nvinfo : EIATTR_SW_WAR
	.align		4
.L_36:
        /*02bc*/ 	.byte	0x04, 0x36
        /*02be*/ 	.short	(.L_38 - .L_37)
.L_37:
        /*02c0*/ 	.word	0x00000008
.L_38:


//--------------------- .nv.callgraph             --------------------------
	.section	.nv.callgraph,"",@"SHT_CUDA_CALLGRAPH"
	.align	4
	.sectionentsize	8
	.align		4
        /*0000*/ 	.word	0x00000000
	.align		4
        /*0004*/ 	.word	0xffffffff
	.align		4
        /*0008*/ 	.word	0x00000000
	.align		4
        /*000c*/ 	.word	0xfffffffe
	.align		4
        /*0010*/ 	.word	0x00000000
	.align		4
        /*0014*/ 	.word	0xfffffffd
	.align		4
        /*0018*/ 	.word	0x00000000
	.align		4
        /*001c*/ 	.word	0xfffffffc


//--------------------- .nv.constant4             --------------------------
	.section	.nv.constant4,"a",@progbits
	.align	8
	.align		8
.nv.constant4:
        /*0000*/ 	.dword	_ZN39_INTERNAL_738f8656_4_k_cu_e89708ac_40224cuda3std3__45__cpo5beginE
	.align		8
        /*0008*/ 	.dword	_ZN39_INTERNAL_738f8656_4_k_cu_e89708ac_40224cuda3std3__45__cpo3endE
	.align		8
        /*0010*/ 	.dword	_ZN39_INTERNAL_738f8656_4_k_cu_e89708ac_40224cuda3std3__45__cpo6cbeginE
	.align		8
        /*0018*/ 	.dword	_ZN39_INTERNAL_738f8656_4_k_cu_e89708ac_40224cuda3std3__45__cpo4cendE
	.align		8
        /*0020*/ 	.dword	_ZN39_INTERNAL_738f8656_4_k_cu_e89708ac_40224cuda3std3__441_GLOBAL__N__738f8656_4_k_cu_e89708ac_40226ignoreE
	.align		8
        /*0028*/ 	.dword	_ZN39_INTERNAL_738f8656_4_k_cu_e89708ac_40224cuda3std3__419piecewise_constructE
	.align		8
        /*0030*/ 	.dword	_ZN39_INTERNAL_738f8656_4_k_cu_e89708ac_40224cuda3std3__48in_placeE
	.align		8
        /*0038*/ 	.dword	_ZN39_INTERNAL_738f8656_4_k_cu_e89708ac_40224cuda3std6ranges3__45__cpo4swapE
	.align		8
        /*0040*/ 	.dword	_ZN39_INTERNAL_738f8656_4_k_cu_e89708ac_40224cuda3std6ranges3__45__cpo9iter_moveE
	.align		8
        /*0048*/ 	.dword	_ZN39_INTERNAL_738f8656_4_k_cu_e89708ac_40224cute7productE
	.align		8
        /*0050*/ 	.dword	_ZN39_INTERNAL_738f8656_4_k_cu_e89708ac_40224cute1_E


//--------------------- .text._ZN7cutlass13device_kernelINS_4gemm6kernel13GemmUniversalIN4cute5tupleIJiiiiEEENS1_10collective13CollectiveMmaINS1_37MainloopSm90TmaGmmaWarpSpecializedFP8ILi5ENS5_IJNS4_1CILi2EEENSA_ILi1EEESC_EEENS1_35KernelTmaWarpSpecializedCooperativeEEENS5_IJNSA_ILi128EEENSA_ILi64EEENSA_ILi32EEEEEENS_12float_e4m3_tENS5_IJlSC_lEEESK_SL_NS4_8TiledMMAINS4_8MMA_AtomIJNS4_4SM904GMMA30MMA_64x64x32_F32E4M3E4M3_SS_TNILNSP_7ScaleInE1ELSR_1EEEEEENS4_6LayoutISD_NS5_IJSC_NSA_ILi0EEESV_EEEEENS5_IJNS4_10UnderscoreESY_SY_EEEEENS4_13SM90_TMA_LOADENS4_14ComposedLayoutINS4_7SwizzleILi1ELi4ELi3EEENS4_18smem_ptr_flag_bitsILi8EEENSU_INS5_IJNSA_ILi8EEESI_EEENS5_IJSI_SC_EEEEEEEvNS4_8identityENS4_23SM90_TMA_LOAD_MULTICASTES1B_vS1C_EENS_8epilogue10collective6detail29Sm90TmaWarpSpecializedAdapterINS1G_15DefaultEpilogueISK_SL_SL_NS1F_6thread17LinearCombinationISK_Li1EffLNS1K_9ScaleType4KindE0ELNS_15FloatRoundStyleE2ESK_EENS1_15EpilogueDefaultEEEEEvvEEEEvNT_6ParamsE --------------------------
	.section	.text._ZN7cutlass13device_kernelINS_4gemm6kernel13GemmUniversalIN4cute5tupleIJiiiiEEENS1_10collective13CollectiveMmaINS1_37MainloopSm90TmaGmmaWarpSpecializedFP8ILi5ENS5_IJNS4_1CILi2EEENSA_ILi1EEESC_EEENS1_35KernelTmaWarpSpecializedCooperativeEEENS5_IJNSA_ILi128EEENSA_ILi64EEENSA_ILi32EEEEEENS_12float_e4m3_tENS5_IJlSC_lEEESK_SL_NS4_8TiledMMAINS4_8MMA_AtomIJNS4_4SM904GMMA30MMA_64x64x32_F32E4M3E4M3_SS_TNILNSP_7ScaleInE1ELSR_1EEEEEENS4_6LayoutISD_NS5_IJSC_NSA_ILi0EEESV_EEEEENS5_IJNS4_10UnderscoreESY_SY_EEEEENS4_13SM90_TMA_LOADENS4_14ComposedLayoutINS4_7SwizzleILi1ELi4ELi3EEENS4_18smem_ptr_flag_bitsILi8EEENSU_INS5_IJNSA_ILi8EEESI_EEENS5_IJSI_SC_EEEEEEEvNS4_8identityENS4_23SM90_TMA_LOAD_MULTICASTES1B_vS1C_EENS_8epilogue10collective6detail29Sm90TmaWarpSpecializedAdapterINS1G_15DefaultEpilogueISK_SL_SL_NS1F_6thread17LinearCombinationISK_Li1EffLNS1K_9ScaleType4KindE0ELNS_15FloatRoundStyleE2ESK_EENS1_15EpilogueDefaultEEEEEvvEEEEvNT_6ParamsE,"ax",@progbits
	.align	128
.text._ZN7cutlass13device_kernelINS_4gemm6kernel13GemmUniversalIN4cute5tupleIJiiiiEEENS1_10collective13CollectiveMmaINS1_37MainloopSm90TmaGmmaWarpSpecializedFP8ILi5ENS5_IJNS4_1CILi2EEENSA_ILi1EEESC_EEENS1_35KernelTmaWarpSpecializedCooperativeEEENS5_IJNSA_ILi128EEENSA_ILi64EEENSA_ILi32EEEEEENS_12float_e4m3_tENS5_IJlSC_lEEESK_SL_NS4_8TiledMMAINS4_8MMA_AtomIJNS4_4SM904GMMA30MMA_64x64x32_F32E4M3E4M3_SS_TNILNSP_7ScaleInE1ELSR_1EEEEEENS4_6LayoutISD_NS5_IJSC_NSA_ILi0EEESV_EEEEENS5_IJNS4_10UnderscoreESY_SY_EEEEENS4_13SM90_TMA_LOADENS4_14ComposedLayoutINS4_7SwizzleILi1ELi4ELi3EEENS4_18smem_ptr_flag_bitsILi8EEENSU_INS5_IJNSA_ILi8EEESI_EEENS5_IJSI_SC_EEEEEEEvNS4_8identityENS4_23SM90_TMA_LOAD_MULTICASTES1B_vS1C_EENS_8epilogue10collective6detail29Sm90TmaWarpSpecializedAdapterINS1G_15DefaultEpilogueISK_SL_SL_NS1F_6thread17LinearCombinationISK_Li1EffLNS1K_9ScaleType4KindE0ELNS_15FloatRoundStyleE2ESK_EENS1_15EpilogueDefaultEEEEEvvEEEEvNT_6ParamsE:
        .type           _ZN7cutlass13device_kernelINS_4gemm6kernel13GemmUniversalIN4cute5tupleIJiiiiEEENS1_10collective13CollectiveMmaINS1_37MainloopSm90TmaGmmaWarpSpecializedFP8ILi5ENS5_IJNS4_1CILi2EEENSA_ILi1EEESC_EEENS1_35KernelTmaWarpSpecializedCooperativeEEENS5_IJNSA_ILi128EEENSA_ILi64EEENSA_ILi32EEEEEENS_12float_e4m3_tENS5_IJlSC_lEEESK_SL_NS4_8TiledMMAINS4_8MMA_AtomIJNS4_4SM904GMMA30MMA_64x64x32_F32E4M3E4M3_SS_TNILNSP_7ScaleInE1ELSR_1EEEEEENS4_6LayoutISD_NS5_IJSC_NSA_ILi0EEESV_EEEEENS5_IJNS4_10UnderscoreESY_SY_EEEEENS4_13SM90_TMA_LOADENS4_14ComposedLayoutINS4_7SwizzleILi1ELi4ELi3EEENS4_18smem_ptr_flag_bitsILi8EEENSU_INS5_IJNSA_ILi8EEESI_EEENS5_IJSI_SC_EEEEEEEvNS4_8identityENS4_23SM90_TMA_LOAD_MULTICASTES1B_vS1C_EENS_8epilogue10collective6detail29Sm90TmaWarpSpecializedAdapterINS1G_15DefaultEpilogueISK_SL_SL_NS1F_6thread17LinearCombinationISK_Li1EffLNS1K_9ScaleType4KindE0ELNS_15FloatRoundStyleE2ESK_EENS1_15EpilogueDefaultEEEEEvvEEEEvNT_6ParamsE,@function
        .size           _ZN7cutlass13device_kernelINS_4gemm6kernel13GemmUniversalIN4cute5tupleIJiiiiEEENS1_10collective13CollectiveMmaINS1_37MainloopSm90TmaGmmaWarpSpecializedFP8ILi5ENS5_IJNS4_1CILi2EEENSA_ILi1EEESC_EEENS1_35KernelTmaWarpSpecializedCooperativeEEENS5_IJNSA_ILi128EEENSA_ILi64EEENSA_ILi32EEEEEENS_12float_e4m3_tENS5_IJlSC_lEEESK_SL_NS4_8TiledMMAINS4_8MMA_AtomIJNS4_4SM904GMMA30MMA_64x64x32_F32E4M3E4M3_SS_TNILNSP_7ScaleInE1ELSR_1EEEEEENS4_6LayoutISD_NS5_IJSC_NSA_ILi0EEESV_EEEEENS5_IJNS4_10UnderscoreESY_SY_EEEEENS4_13SM90_TMA_LOADENS4_14ComposedLayoutINS4_7SwizzleILi1ELi4ELi3EEENS4_18smem_ptr_flag_bitsILi8EEENSU_INS5_IJNSA_ILi8EEESI_EEENS5_IJSI_SC_EEEEEEEvNS4_8identityENS4_23SM90_TMA_LOAD_MULTICASTES1B_vS1C_EENS_8epilogue10collective6detail29Sm90TmaWarpSpecializedAdapterINS1G_15DefaultEpilogueISK_SL_SL_NS1F_6thread17LinearCombinationISK_Li1EffLNS1K_9ScaleType4KindE0ELNS_15FloatRoundStyleE2ESK_EENS1_15EpilogueDefaultEEEEEvvEEEEvNT_6ParamsE,(.L_x_144 - _ZN7cutlass13device_kernelINS_4gemm6kernel13GemmUniversalIN4cute5tupleIJiiiiEEENS1_10collective13CollectiveMmaINS1_37MainloopSm90TmaGmmaWarpSpecializedFP8ILi5ENS5_IJNS4_1CILi2EEENSA_ILi1EEESC_EEENS1_35KernelTmaWarpSpecializedCooperativeEEENS5_IJNSA_ILi128EEENSA_ILi64EEENSA_ILi32EEEEEENS_12float_e4m3_tENS5_IJlSC_lEEESK_SL_NS4_8TiledMMAINS4_8MMA_AtomIJNS4_4SM904GMMA30MMA_64x64x32_F32E4M3E4M3_SS_TNILNSP_7ScaleInE1ELSR_1EEEEEENS4_6LayoutISD_NS5_IJSC_NSA_ILi0EEESV_EEEEENS5_IJNS4_10UnderscoreESY_SY_EEEEENS4_13SM90_TMA_LOADENS4_14ComposedLayoutINS4_7SwizzleILi1ELi4ELi3EEENS4_18smem_ptr_flag_bitsILi8EEENSU_INS5_IJNSA_ILi8EEESI_EEENS5_IJSI_SC_EEEEEEEvNS4_8identityENS4_23SM90_TMA_LOAD_MULTICASTES1B_vS1C_EENS_8epilogue10collective6detail29Sm90TmaWarpSpecializedAdapterINS1G_15DefaultEpilogueISK_SL_SL_NS1F_6thread17LinearCombinationISK_Li1EffLNS1K_9ScaleType4KindE0ELNS_15FloatRoundStyleE2ESK_EENS1_15EpilogueDefaultEEEEEvvEEEEvNT_6ParamsE)
        .other          _ZN7cutlass13device_kernelINS_4gemm6kernel13GemmUniversalIN4cute5tupleIJiiiiEEENS1_10collective13CollectiveMmaINS1_37MainloopSm90TmaGmmaWarpSpecializedFP8ILi5ENS5_IJNS4_1CILi2EEENSA_ILi1EEESC_EEENS1_35KernelTmaWarpSpecializedCooperativeEEENS5_IJNSA_ILi128EEENSA_ILi64EEENSA_ILi32EEEEEENS_12float_e4m3_tENS5_IJlSC_lEEESK_SL_NS4_8TiledMMAINS4_8MMA_AtomIJNS4_4SM904GMMA30MMA_64x64x32_F32E4M3E4M3_SS_TNILNSP_7ScaleInE1ELSR_1EEEEEENS4_6LayoutISD_NS5_IJSC_NSA_ILi0EEESV_EEEEENS5_IJNS4_10UnderscoreESY_SY_EEEEENS4_13SM90_TMA_LOADENS4_14ComposedLayoutINS4_7SwizzleILi1ELi4ELi3EEENS4_18smem_ptr_flag_bitsILi8EEENSU_INS5_IJNSA_ILi8EEESI_EEENS5_IJSI_SC_EEEEEEEvNS4_8identityENS4_23SM90_TMA_LOAD_MULTICASTES1B_vS1C_EENS_8epilogue10collective6detail29Sm90TmaWarpSpecializedAdapterINS1G_15DefaultEpilogueISK_SL_SL_NS1F_6thread17LinearCombinationISK_Li1EffLNS1K_9ScaleType4KindE0ELNS_15FloatRoundStyleE2ESK_EENS1_15EpilogueDefaultEEEEEvvEEEEvNT_6ParamsE,@"STO_CUDA_ENTRY STV_DEFAULT"
_ZN7cutlass13device_kernelINS_4gemm6kernel13GemmUniversalIN4cute5tupleIJiiiiEEENS1_10collective13CollectiveMmaINS1_37MainloopSm90TmaGmmaWarpSpecializedFP8ILi5ENS5_IJNS4_1CILi2EEENSA_ILi1EEESC_EEENS1_35KernelTmaWarpSpecializedCooperativeEEENS5_IJNSA_ILi128EEENSA_ILi64EEENSA_ILi32EEEEEENS_12float_e4m3_tENS5_IJlSC_lEEESK_SL_NS4_8TiledMMAINS4_8MMA_AtomIJNS4_4SM904GMMA30MMA_64x64x32_F32E4M3E4M3_SS_TNILNSP_7ScaleInE1ELSR_1EEEEEENS4_6LayoutISD_NS5_IJSC_NSA_ILi0EEESV_EEEEENS5_IJNS4_10UnderscoreESY_SY_EEEEENS4_13SM90_TMA_LOADENS4_14ComposedLayoutINS4_7SwizzleILi1ELi4ELi3EEENS4_18smem_ptr_flag_bitsILi8EEENSU_INS5_IJNSA_ILi8EEESI_EEENS5_IJSI_SC_EEEEEEEvNS4_8identityENS4_23SM90_TMA_LOAD_MULTICASTES1B_vS1C_EENS_8epilogue10collective6detail29Sm90TmaWarpSpecializedAdapterINS1G_15DefaultEpilogueISK_SL_SL_NS1F_6thread17LinearCombinationISK_Li1EffLNS1K_9ScaleType4KindE0ELNS_15FloatRoundStyleE2ESK_EENS1_15EpilogueDefaultEEEEEvvEEEEvNT_6ParamsE:
[----:B------:R-:W-:Y:S01]  /*0000*/  LDC R1, c[0x0][0x28] ;  /* 0x00000a00ff017b82 */ /* 0x000fe20000000800 */
[----:B------:R-:W0:Y:S01]  /*0010*/  S2R R0, SR_TID.X ;  /* 0x0000000000007919 */ /* 0x000e220000002100 */
[----:B------:R-:W-:Y:S01]  /*0020*/  ELECT P0, URZ, PT ;  /* 0x00000000003f782f */ /* 0x000fe20003800000 */
[----:B------:R-:W-:Y:S01]  /*0030*/  BSSY B0, `(.L_x_0) ;  /* 0x000000f000007945 */ /* 0x000fe20003800000 */
[--C-:B0-----:R-:W-:Y:S02]  /*0040*/  SHF.R.U32.HI R2, RZ, 0x5, R0.reuse ;  /* 0x00000005ff027819 */ /* 0x101fe40000011600 */
[----:B------:R-:W-:-:S03]  /*0050*/  SHF.R.U32.HI R3, RZ, 0x7, R0 ;  /* 0x00000007ff037819 */ /* 0x000fc60000011600 */
[----:B------:R-:W0:Y:S04]  /*0060*/  SHFL.IDX PT, R7, R2, RZ, 0x1f ;  /* 0x00001fff02077589 */ /* 0x000e2800000e0000 */
[----:B------:R1:W2:Y:S01]  /*0070*/  SHFL.IDX PT, R4, R3, RZ, 0x1f ;  /* 0x00001fff03047589 */ /* 0x0002a200000e0000 */
[----:B0-----:R-:W-:-:S13]  /*0080*/  ISETP.NE.OR P0, PT, R7, RZ, !P0 ;  /* 0x000000ff0700720c */ /* 0x001fda0004705670 */
[----:B-12---:R-:W-:Y:S05]  /*0090*/  @P0 BRA `(.L_x_1) ;  /* 0x0000000000200947 */ /* 0x006fea0003800000 */
[----:B------:R-:W-:Y:S02]  /*00a0*/  ULDC.64 UR4, c[0x0][0x198] ;  /* 0x0000660000047ab9 */ /* 0x000fe40000000a00 */
[----:B------:R-:W-:Y:S02]  /*00b0*/  UIADD3 UR6, UP0, UR4, 0xf0, URZ ;  /* 0x000000f004067890 */ /* 0x000fe4000ff1e03f */
[----:B------:R-:W-:Y:S02]  /*00c0*/  UIADD3 UR4, UP1, UR4, 0x1f0, URZ ;  /* 0x000001f004047890 */ /* 0x000fe4000ff3e03f */
[----:B------:R-:W-:Y:S02]  /*00d0*/  UIADD3.X UR7, URZ, UR5, URZ, UP0, !UPT ;  /* 0x000000053f077290 */ /* 0x000fe400087fe43f */
[----:B------:R-:W-:-:S07]  /*00e0*/  UIADD3.X UR5, URZ, UR5, URZ, UP1, !UPT ;  /* 0x000000053f057290 */ /* 0x000fce0008ffe43f */
[----:B------:R0:W-:Y:S02]  /*00f0*/  UTMACCTL.PF [UR6] ;  /* 0x00000000060079b9 */ /* 0x0001e40008040000 */
[----:B------:R0:W-:Y:S02]  /*0100*/  UTMACCTL.PF [UR4] ;  /* 0x00000000040079b9 */ /* 0x0001e40008040000 */
[----:B0-----:R-:W-:Y:S01]  /*0110*/  NOP ;  /* 0x0000000000007918 */ /* 0x001fe20000000000 */
.L_x_1:
[----:B------:R-:W-:Y:S05]  /*0120*/  BSYNC B0 ;  /* 0x0000000000007941 */ /* 0x000fea0003800000 */
.L_x_0:
[----:B------:R-:W0:Y:S02]  /*0130*/  SHFL.IDX PT, R3, R2, RZ, 0x1f ;  /* 0x00001fff02037589 */ /* 0x000e2400000e0000 */
[----:B0-----:R-:W-:-:S13]  /*0140*/  ISETP.NE.AND P0, PT, R3, RZ, PT ;  /* 0x000000ff0300720c */ /* 0x001fda0003f05270 */
[----:B------:R-:W-:Y:S05]  /*0150*/  @P0 BRA `(.L_x_2) ;  /* 0x0000000000600947 */ /* 0x000fea0003800000 */
[----:B------:R-:W0:Y:S01]  /*0160*/  S2UR UR8, SR_CgaCtaId ;  /* 0x00000000000879c3 */ /* 0x000e220000008800 */
[----:B------:R-:W-:Y:S01]  /*0170*/  UMOV UR4, 0x400 ;  /* 0x0000040000047882 */ /* 0x000fe20000000000 */
[----:B------:R-:W-:Y:S01]  /*0180*/  UMOV UR5, 0x1 ;  /* 0x0000000100057882 */ /* 0x000fe20000000000 */
[----:B------:R-:W-:Y:S01]  /*0190*/  UMOV UR6, 0x4 ;  /* 0x0000000400067882 */ /* 0x000fe20000000000 */
[----:B------:R-:W-:Y:S01]  /*01a0*/  ELECT P0, URZ, PT ;  /* 0x00000000003f782f */ /* 0x000fe20003800000 */
[----:B------:R-:W-:-:S04]  /*01b0*/  UIADD3 UR6, -UR6, 0x100000, URZ ;  /* 0x0010000006067890 */ /* 0x000fc8000fffe13f */
[----:B------:R-:W-:Y:S02]  /*01c0*/  USHF.L.U32 UR7, UR6, 0xb, URZ ;  /* 0x0000000b06077899 */ /* 0x000fe4000800063f */
[----:B------:R-:W-:Y:S02]  /*01d0*/  USHF.L.U32 UR6, UR6, 0x1, URZ ;  /* 0x0000000106067899 */ /* 0x000fe4000800063f */
[----:B0-----:R-:W-:Y:S02]  /*01e0*/  ULEA UR8, UR8, UR4, 0x18 ;  /* 0x0000000408087291 */ /* 0x001fe4000f8ec03f */
[----:B------:R-:W-:-:S04]  /*01f0*/  UIADD3 UR4, -UR5, 0x100000, URZ ;  /* 0x0010000005047890 */ /* 0x000fc8000fffe13f */
[----:B------:R-:W-:Y:S02]  /*0200*/  USHF.L.U32 UR5, UR4, 0xb, URZ ;  /* 0x0000000b04057899 */ /* 0x000fe4000800063f */
[----:B------:R-:W-:Y:S01]  /*0210*/  USHF.L.U32 UR4, UR4, 0x1, URZ ;  /* 0x0000000104047899 */ /* 0x000fe2000800063f */
[----:B------:R-:W0:Y:S11]  /*0220*/  FENCE.VIEW.ASYNC.S ;  /* 0x00000000000073c6 */ /* 0x000e360000000000 */
[----:B0-----:R0:W1:Y:S01]  /*0230*/  SYNCS.EXCH.64 URZ, [UR8], UR4 ;  /* 0x00000004083f75b2 */ /* 0x0010620008000100 */
[----:B------:R0:W2:Y:S01]  /*0240*/  SYNCS.EXCH.64 URZ, [UR8+0x28], UR6 ;  /* 0x00002806083f75b2 */ /* 0x0000a20008000100 */
[----:B------:R0:W3:Y:S01]  /*0250*/  SYNCS.EXCH.64 URZ, [UR8+0x8], UR4 ;  /* 0x00000804083f75b2 */ /* 0x0000e20008000100 */
[----:B------:R0:W4:Y:S01]  /*0260*/  SYNCS.EXCH.64 URZ, [UR8+0x30], UR6 ;  /* 0x00003006083f75b2 */ /* 0x0001220008000100 */
[----:B------:R0:W0:Y:S01]  /*0270*/  SYNCS.EXCH.64 URZ, [UR8+0x10], UR4 ;  /* 0x00001004083f75b2 */ /* 0x0000220008000100 */
[----:B------:R0:W0:Y:S01]  /*0280*/  SYNCS.EXCH.64 URZ, [UR8+0x38], UR6 ;  /* 0x00003806083f75b2 */ /* 0x0000220008000100 */
[----:B------:R0:W0:Y:S01]  /*0290*/  SYNCS.EXCH.64 URZ, [UR8+0x18], UR4 ;  /* 0x00001804083f75b2 */ /* 0x0000220008000100 */
[----:B------:R0:W0:Y:S01]  /*02a0*/  SYNCS.EXCH.64 URZ, [UR8+0x40], UR6 ;  /* 0x00004006083f75b2 */ /* 0x0000220008000100 */
[----:B------:R0:W0:Y:S01]  /*02b0*/  SYNCS.EXCH.64 URZ, [UR8+0x20], UR4 ;  /* 0x00002004083f75b2 */ /* 0x0000220008000100 */
[----:B------:R0:W0:Y:S01]  /*02c0*/  SYNCS.EXCH.64 URZ, [UR8+0x48], UR6 ;  /* 0x00004806083f75b2 */ /* 0x0000220008000100 */
[----:B------:R-:W-:Y:S01]  /*02d0*/  NOP ;  /* 0x0000000000007918 */ /* 0x000fe20000000000 */
.L_x_2:
[----:B------:R-:W-:Y:S01]  /*02e0*/  SHF.R.S32.HI R5, RZ, 0x1f, R0 ;  /* 0x0000001fff057819 */ /* 0x000fe20000011400 */
[----:B------:R-:W5:Y:S01]  /*02f0*/  SHFL.IDX PT, R2, R2, RZ, 0x1f ;  /* 0x00001fff02027589 */ /* 0x000f6200000e0000 */
[----:B0-----:R-:W0:Y:S01]  /*0300*/  S2UR UR8, SR_CTAID.X ;  /* 0x00000000000879c3 */ /* 0x001e220000002500 */
[----:B------:R-:W-:Y:S02]  /*0310*/  ELECT P0, URZ, PT ;  /* 0x00000000003f782f */ /* 0x000fe40003800000 */
[----:B------:R-:W-:Y:S01]  /*0320*/  LEA.HI R5, R5, R0, RZ, 0x7 ;  /* 0x0000000005057211 */ /* 0x000fe200078f38ff */
[----:B------:R-:W1:Y:S01]  /*0330*/  S2R R8, SR_CTAID.Y ;  /* 0x0000000000087919 */ /* 0x000e620000002600 */
[----:B------:R-:W-:Y:S01]  /*0340*/  ULDC UR4, c[0x0][0x150] ;  /* 0x0000540000047ab9 */ /* 0x000fe20000000800 */
[----:B------:R-:W-:Y:S01]  /*0350*/  VIADD R16, R4, 0xffffffff ;  /* 0xffffffff04107836 */ /* 0x000fe20000000000 */
[----:B------:R-:W-:Y:S01]  /*0360*/  LOP3.LUT R5, R5, 0xffffff80, RZ, 0xc0, !PT ;  /* 0xffffff8005057812 */ /* 0x000fe200078ec0ff */
[----:B------:R-:W-:Y:S01]  /*0370*/  NOP ;  /* 0x0000000000007918 */ /* 0x000fe20000000000 */
[----:B------:R-:W2:Y:S01]  /*0380*/  LDC R12, c[0x0][0x144] ;  /* 0x00005100ff0c7b82 */ /* 0x000ea20000000800 */
[----:B------:R-:W-:Y:S01]  /*0390*/  NOP ;  /* 0x0000000000007918 */ /* 0x000fe20000000000 */
[----:B------:R-:W-:Y:S01]  /*03a0*/  ISETP.GE.U32.AND P6, PT, R16, 0x2, PT ;  /* 0x000000021000780c */ /* 0x000fe20003fc6070 */
[----:B------:R-:W-:Y:S01]  /*03b0*/  IMAD.IADD R5, R0, 0x1, -R5 ;  /* 0x0000000100057824 */ /* 0x000fe200078e0a05 */
[----:B------:R-:W-:-:S04]  /*03c0*/  ISETP.NE.AND P3, PT, R4, RZ, PT ;  /* 0x000000ff0400720c */ /* 0x000fc80003f65270 */
[----:B------:R-:W-:Y:S01]  /*03d0*/  SHF.R.S32.HI R6, RZ, 0x1f, R5 ;  /* 0x0000001fff067819 */ /* 0x000fe20000011405 */
[----:B------:R-:W3:Y:S03]  /*03e0*/  LDC R14, c[0x0][0x140] ;  /* 0x00005000ff0e7b82 */ /* 0x000ee60000000800 */
[----:B------:R-:W-:Y:S02]  /*03f0*/  LEA.HI R6, R6, R5, RZ, 0x3 ;  /* 0x0000000506067211 */ /* 0x000fe400078f18ff */
[----:B-----5:R-:W-:Y:S02]  /*0400*/  ISETP.NE.OR P0, PT, R2, RZ, !P0 ;  /* 0x000000ff0200720c */ /* 0x020fe40004705670 */
[--C-:B------:R-:W-:Y:S02]  /*0410*/  SHF.R.S32.HI R2, RZ, 0x3, R6.reuse ;  /* 0x00000003ff027819 */ /* 0x100fe40000011406 */
[----:B------:R-:W-:-:S02]  /*0420*/  SHF.R.S32.HI R11, RZ, 0x1f, R6 ;  /* 0x0000001fff0b7819 */ /* 0x000fc40000011406 */
[----:B------:R-:W-:Y:S02]  /*0430*/  SHF.R.S32.HI R6, RZ, 0x1f, R3 ;  /* 0x0000001fff067819 */ /* 0x000fe40000011403 */
[----:B0-----:R-:W-:Y:S02]  /*0440*/  I2FP.F32.U32 R10, UR8 ;  /* 0x00000008000a7c45 */ /* 0x001fe40008201000 */
[----:B------:R-:W-:Y:S02]  /*0450*/  LEA.HI R11, R11, R2, RZ, 0x2 ;  /* 0x000000020b0b7211 */ /* 0x000fe400078f10ff */
[----:B------:R-:W-:Y:S01]  /*0460*/  LEA.HI R6, R6, R3, RZ, 0x2 ;  /* 0x0000000306067211 */ /* 0x000fe200078f10ff */
[----:B------:R-:W-:Y:S01]  /*0470*/  FMUL R10, R10, UR4 ;  /* 0x000000040a0a7c20 */ /* 0x000fe20008400000 */
[----:B------:R-:W-:Y:S01]  /*0480*/  LOP3.LUT R11, R11, 0xfffffffc, RZ, 0xc0, !PT ;  /* 0xfffffffc0b0b7812 */ /* 0x000fe200078ec0ff */
[----:B------:R-:W-:Y:S01]  /*0490*/  VOTEU.ALL UP0, P0 ;  /* 0x00000000003f7886 */ /* 0x000fe20000000000 */
[----:B------:R-:W-:Y:S01]  /*04a0*/  LOP3.LUT R6, R6, 0x3ffffffc, RZ, 0xc0, !PT ;  /* 0x3ffffffc06067812 */ /* 0x000fe200078ec0ff */
[----:B------:R-:W-:Y:S01]  /*04b0*/  ULDC UR4, c[0x0][0x154] ;  /* 0x0000550000047ab9 */ /* 0x000fe20000000800 */
[----:B-1----:R-:W-:Y:S01]  /*04c0*/  I2FP.F32.U32 R13, R8 ;  /* 0x00000008000d7245 */ /* 0x002fe20000201000 */
[----:B------:R-:W0:Y:S01]  /*04d0*/  F2I.U32.TRUNC.NTZ R10, R10 ;  /* 0x0000000a000a7305 */ /* 0x000e22000020f000 */
[----:B------:R-:W-:Y:S01]  /*04e0*/  IMAD.IADD R11, R2, 0x1, -R11 ;  /* 0x00000001020b7824 */ /* 0x000fe200078e0a0b */
[----:B------:R-:W1:Y:S01]  /*04f0*/  @!UP0 S2UR UR7, SR_CgaCtaId ;  /* 0x00000000000789c3 */ /* 0x000e620000008800 */
[----:B------:R-:W-:-:S02]  /*0500*/  IMAD.IADD R6, R3, 0x1, -R6 ;  /* 0x0000000103067824 */ /* 0x000fc400078e0a06 */
[----:B------:R-:W-:Y:S01]  /*0510*/  FMUL R13, R13, UR4 ;  /* 0x000000040d0d7c20 */ /* 0x000fe20008400000 */
[----:B------:R-:W-:Y:S01]  /*0520*/  UMOV UR4, 0x20 ;  /* 0x0000002000047882 */ /* 0x000fe20000000000 */
[----:B------:R-:W-:Y:S01]  /*0530*/  @!UP0 UMOV UR6, 0x400 ;  /* 0x0000040000068882 */ /* 0x000fe20000000000 */
[----:B------:R-:W-:Y:S01]  /*0540*/  IMAD R6, R6, 0x4, R11 ;  /* 0x0000000406067824 */ /* 0x000fe200078e020b */
[----:B------:R-:W-:-:S04]  /*0550*/  @!UP0 UIADD3 UR4, -UR4, 0x100000, URZ ;  /* 0x0010000004048890 */ /* 0x000fc8000fffe13f */
[----:B------:R-:W-:Y:S02]  /*0560*/  @!UP0 USHF.L.U32 UR5, UR4, 0xb, URZ ;  /* 0x0000000b04058899 */ /* 0x000fe4000800063f */
[----:B------:R-:W-:Y:S01]  /*0570*/  @!UP0 USHF.L.U32 UR4, UR4, 0x1, URZ ;  /* 0x0000000104048899 */ /* 0x000fe2000800063f */
[----:B---3--:R-:W-:Y:S01]  /*0580*/  ISETP.EQ.U32.AND P2, PT, R14, 0x1, PT ;  /* 0x000000010e00780c */ /* 0x008fe20003f42070 */
[----:B------:R-:W3:Y:S01]  /*0590*/  LDC R11, c[0x0][0x148] ;  /* 0x00005200ff0b7b82 */ /* 0x000ee20000000800 */
[----:B------:R-:W5:Y:S01]  /*05a0*/  F2I.U32.TRUNC.NTZ R13, R13 ;  /* 0x0000000d000d7305 */ /* 0x000f62000020f000 */
[----:B------:R-:W-:Y:S01]  /*05b0*/  LEA.HI R2, R6, R6, RZ, 0x1 ;  /* 0x0000000606027211 */ /* 0x000fe200078f08ff */
[----:B------:R-:W-:Y:S01]  /*05c0*/  VOTEU.ALL UP1, P0 ;  /* 0x00000000003f7886 */ /* 0x000fe20000020000 */
[----:B0-----:R-:W-:Y:S02]  /*05d0*/  IMAD.MOV R15, RZ, RZ, -R10 ;  /* 0x000000ffff0f7224 */ /* 0x001fe400078e0a0a */
[----:B------:R-:W-:-:S02]  /*05e0*/  LOP3.LUT R3, R2, 0xfffffffe, RZ, 0xc0, !PT ;  /* 0xfffffffe02037812 */ /* 0x000fc400078ec0ff */
[----:B------:R-:W-:Y:S01]  /*05f0*/  SHF.R.S32.HI R2, RZ, 0x1f, R7 ;  /* 0x0000001fff027819 */ /* 0x000fe20000011407 */
[----:B--2---:R-:W-:Y:S02]  /*0600*/  IMAD R10, R12, R15, UR8 ;  /* 0x000000080c0a7e24 */ /* 0x004fe4000f8e020f */
[----:B------:R-:W-:Y:S01]  /*0610*/  IMAD.IADD R3, R6, 0x1, -R3 ;  /* 0x0000000106037824 */ /* 0x000fe200078e0a03 */
[----:B------:R-:W-:-:S04]  /*0620*/  LEA.HI R2, R2, R7, RZ, 0x2 ;  /* 0x0000000702027211 */ /* 0x000fc800078f10ff */
[----:B------:R-:W-:Y:S01]  /*0630*/  ISETP.NE.AND P4, PT, R3, R10, PT ;  /* 0x0000000a0300720c */ /* 0x000fe20003f85270 */
[----:B------:R-:W-:Y:S01]  /*0640*/  IMAD.SHL.U32 R3, R6, 0x4, RZ ;  /* 0x0000000406037824 */ /* 0x000fe200078e00ff */
[----:B------:R-:W-:Y:S01]  /*0650*/  LOP3.LUT R2, R2, 0xfffffffc, RZ, 0xc0, !PT ;  /* 0xfffffffc02027812 */ /* 0x000fe200078ec0ff */
[----:B-----5:R-:W-:Y:S01]  /*0660*/  IMAD.MOV R20, RZ, RZ, -R13 ;  /* 0x000000ffff147224 */ /* 0x020fe200078e0a0d */
[----:B-1----:R-:W-:Y:S02]  /*0670*/  @!UP0 ULEA UR6, UR7, UR6, 0x18 ;  /* 0x0000000607068291 */ /* 0x002fe4000f8ec03f */
[----:B------:R-:W-:Y:S01]  /*0680*/  LOP3.LUT R3, R6, 0xc, R3, 0x78, !PT ;  /* 0x0000000c06037812 */ /* 0x000fe200078e7803 */
[----:B------:R-:W-:Y:S01]  /*0690*/  IMAD.IADD R7, R7, 0x1, -R2 ;  /* 0x0000000107077824 */ /* 0x000fe200078e0a02 */
[----:B------:R-:W-:Y:S01]  /*06a0*/  VOTEU.ALL UP0, P0 ;  /* 0x00000000003f7886 */ /* 0x000fe20000000000 */
[----:B---3--:R-:W-:Y:S01]  /*06b0*/  IMAD R13, R11, R20, R8 ;  /* 0x000000140b0d7224 */ /* 0x008fe200078e0208 */
[----:B------:R-:W-:Y:S01]  /*06c0*/  LOP3.LUT P0, RZ, R5, 0x7, RZ, 0xc0, !PT ;  /* 0x0000000705ff7812 */ /* 0x000fe2000780c0ff */
[----:B------:R-:W-:Y:S01]  /*06d0*/  IMAD.MOV.U32 R6, RZ, RZ, 0x1 ;  /* 0x00000001ff067424 */ /* 0x000fe200078e00ff */
[----:B------:R-:W-:-:S02]  /*06e0*/  ISETP.NE.AND P1, PT, R7, 0x3, PT ;  /* 0x000000030700780c */ /* 0x000fc40003f25270 */
[----:B------:R-:W-:Y:S02]  /*06f0*/  @P4 LEA.HI R2, R3, R3, RZ, 0x1 ;  /* 0x0000000303024211 */ /* 0x000fe400078f08ff */
[----:B------:R-:W-:Y:S01]  /*0700*/  ISETP.EQ.OR P1, PT, R7, RZ, !P1 ;  /* 0x000000ff0700720c */ /* 0x000fe20004f22670 */
[----:B------:R-:W0:Y:S02]  /*0710*/  FENCE.VIEW.ASYNC.S ;  /* 0x00000000000073c6 */ /* 0x000e240000000000 */
[----:B0-----:R0:W1:Y:S01]  /*0720*/  @!UP0 SYNCS.EXCH.64 URZ, [UR6+0x60], UR4 ;  /* 0x00006004063f85b2 */ /* 0x0010620008000100 */
[----:B------:R-:W-:Y:S02]  /*0730*/  @P4 SHF.R.S32.HI R2, RZ, 0x1, R2 ;  /* 0x00000001ff024819 */ /* 0x000fe40000011402 */
[----:B------:R-:W-:Y:S02]  /*0740*/  ISETP.LT.U32.AND P0, PT, R3, 0x2, !P0 ;  /* 0x000000020300780c */ /* 0x000fe40004701070 */
[----:B------:R-:W-:-:S02]  /*0750*/  @P4 ISETP.NE.AND P5, PT, R2, R13, PT ;  /* 0x0000000d0200420c */ /* 0x000fc40003fa5270 */
[----:B------:R-:W-:Y:S02]  /*0760*/  ISETP.EQ.AND P1, PT, R4, RZ, P1 ;  /* 0x000000ff0400720c */ /* 0x000fe40000f22270 */
[----:B------:R-:W-:Y:S02]  /*0770*/  SEL R5, RZ, 0x1, !P0 ;  /* 0x00000001ff057807 */ /* 0x000fe40004000000 */
[----:B------:R-:W-:Y:S02]  /*0780*/  @P4 SEL R6, RZ, 0x1, P5 ;  /* 0x00000001ff064807 */ /* 0x000fe40002800000 */
[----:B------:R-:W-:Y:S02]  /*0790*/  SEL R2, RZ, 0x1, !P1 ;  /* 0x00000001ff027807 */ /* 0x000fe40004800000 */
[----:B------:R-:W-:Y:S01]  /*07a0*/  LOP3.LUT R6, R6, R5, RZ, 0xc0, !PT ;  /* 0x0000000506067212 */ /* 0x000fe200078ec0ff */
[----:B------:R0:W2:Y:S01]  /*07b0*/  @!UP1 SYNCS.EXCH.64 URZ, [UR6+0x68], UR4 ;  /* 0x00006804063f95b2 */ /* 0x0000a20008000100 */
[----:B------:R-:W-:Y:S01]  /*07c0*/  SEL R2, R2, 0x2, P6 ;  /* 0x0000000202027807 */ /* 0x000fe20003000000 */
[----:B------:R-:W-:Y:S01]  /*07d0*/  NOP ;  /* 0x0000000000007918 */ /* 0x000fe20000000000 */
[----:B------:R-:W-:Y:S05]  /*07e0*/  @!P2 BRA `(.L_x_3) ;  /* 0x000000000008a947 */ /* 0x000fea0003800000 */
[----:B-12-4-:R-:W-:Y:S01]  /*07f0*/  UCGABAR_ARV ;  /* 0x00000000000079c7 */ /* 0x016fe20008000000 */
[----:B------:R-:W-:Y:S05]  /*0800*/  BRA `(.L_x_4) ;  /* 0x0000000000047947 */ /* 0x000fea0003800000 */
.L_x_3:
[----:B-12-4-:R-:W-:Y:S01]  /*0810*/  NOP ;  /* 0x0000000000007918 */ /* 0x016fe20000000000 */
.L_x_4:
[----:B------:R-:W1:Y:S01]  /*0820*/  LDC R4, c[0x0][0x65c] ;  /* 0x00019700ff047b82 */ /* 0x000e620000000800 */
[----:B------:R-:W-:Y:S01]  /*0830*/  IMAD.MOV.U32 R5, RZ, RZ, RZ ;  /* 0x000000ffff057224 */ /* 0x000fe200078e00ff */
[----:B-1----:R-:W-:Y:S01]  /*0840*/  ISETP.NE.AND P4, PT, R4, 0x1, PT ;  /* 0x000000010400780c */ /* 0x002fe20003f85270 */
[----:B------:R-:W-:-:S12]  /*0850*/  IMAD.U32 R4, RZ, RZ, UR8 ;  /* 0x00000008ff047e24 */ /* 0x000fd8000f8e00ff */
[----:B------:R-:W1:Y:S01]  /*0860*/  @P4 LDC R15, c[0x0][0x10] ;  /* 0x00000400ff0f4b82 */ /* 0x000e620000000800 */
[----:B------:R-:W-:Y:S02]  /*0870*/  @P4 IMAD.MOV.U32 R9, RZ, RZ, RZ ;  /* 0x000000ffff094224 */ /* 0x000fe400078e00ff */
[----:B------:R-:W-:-:S05]  /*0880*/  @P4 IMAD.MOV.U32 R17, RZ, RZ, RZ ;  /* 0x000000ffff114224 */ /* 0x000fca00078e00ff */
[----:B------:R-:W2:Y:S01]  /*0890*/  @!P4 LDC R13, c[0x0][0xc] ;  /* 0x00000300ff0dcb82 */ /* 0x000ea20000000800 */
[----:B-1----:R-:W-:-:S04]  /*08a0*/  @P4 IMAD.WIDE.U32 R14, R15, UR8, R8 ;  /* 0x000000080f0e4c25 */ /* 0x002fc8000f8e0008 */
[----:B--2---:R-:W-:-:S04]  /*08b0*/  @!P4 IMAD.WIDE.U32 R12, R8, R13, R4 ;  /* 0x0000000d080cc225 */ /* 0x004fc800078e0004 */
[----:B------:R-:W-:Y:S02]  /*08c0*/  @P4 IMAD.MOV.U32 R4, RZ, RZ, R14 ;  /* 0x000000ffff044224 */ /* 0x000fe400078e000e */
[----:B------:R-:W-:Y:S02]  /*08d0*/  @P4 IMAD.IADD R5, R15, 0x1, R17 ;  /* 0x000000010f054824 */ /* 0x000fe400078e0211 */
[----:B------:R-:W-:Y:S02]  /*08e0*/  @!P4 IMAD.MOV.U32 R4, RZ, RZ, R12 ;  /* 0x000000ffff04c224 */ /* 0x000fe400078e000c */
[----:B------:R-:W-:Y:S01]  /*08f0*/  @!P4 IMAD.MOV.U32 R5, RZ, RZ, R13 ;  /* 0x000000ffff05c224 */ /* 0x000fe200078e000d */
[----:B------:R-:W-:Y:S06]  /*0900*/  @!P2 BRA `(.L_x_5) ;  /* 0x00000000000ca947 */ /* 0x000fec0003800000 */
[----:B------:R-:W-:Y:S01]  /*0910*/  UCGABAR_WAIT ;  /* 0x0000000000007dc7 */ /* 0x000fe20008000000 */
[----:B------:R-:W-:Y:S01]  /*0920*/  CCTL.IVALL ;  /* 0x00000000ff00798f */ /* 0x000fe20002000000 */
[----:B------:R-:W-:Y:S05]  /*0930*/  BRA `(.L_x_6) ;  /* 0x0000000000047947 */ /* 0x000fea0003800000 */
.L_x_5:
[----:B------:R-:W-:Y:S06]  /*0940*/  BAR.SYNC.DEFER_BLOCKING 0x0 ;  /* 0x0000000000007b1d */ /* 0x000fec0000010000 */
.L_x_6:
[----:B------:R-:W-:Y:S05]  /*0950*/  @!P3 BRA `(.L_x_7) ;  /* 0x0000004800ccb947 */ /* 0x000fea0003800000 */
[----:B------:R-:W-:-:S13]  /*0960*/  ISETP.GT.U32.AND P0, PT, R16, 0x1, PT ;  /* 0x000000011000780c */ /* 0x000fda0003f04070 */
[----:B0-----:R-:W-:Y:S05]  /*0970*/  @P0 EXIT ;  /* 0x000000000000094d */ /* 0x001fea0003800000 */
[----:B------:R-:W-:Y:S01]  /*0980*/  ULDC.64 UR4, c[0x0][0x650] ;  /* 0x0001940000047ab9 */ /* 0x000fe20000000a00 */
[----:B------:R-:W-:Y:S01]  /*0990*/  PRMT R14, RZ, 0x7610, R14 ;  /* 0x00007610ff0e7816 */ /* 0x000fe2000000000e */
[----:B------:R-:W-:Y:S01]  /*09a0*/  IMAD.MOV.U32 R71, RZ, RZ, -0x1 ;  /* 0xffffffffff477424 */ /* 0x000fe200078e00ff */
[----:B------:R-:W-:Y:S01]  /*09b0*/  ISETP.GE.U32.AND P0, PT, R4, UR4, PT ;  /* 0x0000000404007c0c */ /* 0x000fe2000bf06070 */
[----:B------:R-:W-:Y:S02]  /*09c0*/  IMAD.MOV.U32 R15, RZ, RZ, -0x1 ;  /* 0xffffffffff0f7424 */ /* 0x000fe400078e00ff */
[----:B------:R-:W-:Y:S01]  /*09d0*/  IMAD.MOV.U32 R73, RZ, RZ, -0x1 ;  /* 0xffffffffff497424 */ /* 0x000fe200078e00ff */
[----:B------:R-:W-:-:S13]  /*09e0*/  ISETP.GE.U32.AND.EX P0, PT, R5, UR5, PT, P0 ;  /* 0x0000000505007c0c */ /* 0x000fda000bf06100 */
[----:B------:R-:W-:Y:S05]  /*09f0*/  @P0 BRA `(.L_x_8) ;  /* 0x0000000400240947 */ /* 0x000fea0003800000 */
[----:B------:R-:W0:Y:S01]  /*0a00*/  LDC.64 R22, c[0x0][0x628] ;  /* 0x00018a00ff167b82 */ /* 0x000e220000000a00 */
[----:B------:R-:W-:Y:S02]  /*0a10*/  IMAD.MOV.U32 R12, RZ, RZ, R4 ;  /* 0x000000ffff0c7224 */ /* 0x000fe400078e0004 */
[----:B------:R-:W-:-:S05]  /*0a20*/  IMAD.MOV.U32 R13, RZ, RZ, R5 ;  /* 0x000000ffff0d7224 */ /* 0x000fca00078e0005 */
[----:B------:R-:W1:Y:S08]  /*0a30*/  LDC R18, c[0x0][0x630] ;  /* 0x00018c00ff127b82 */ /* 0x000e700000000800 */
[----:B------:R-:W2:Y:S01]  /*0a40*/  LDC.64 R24, c[0x0][0x620] ;  /* 0x00018800ff187b82 */ /* 0x000ea20000000a00 */
[----:B0-----:R-:W-:-:S04]  /*0a50*/  ISETP.NE.U32.AND P0, PT, R22, RZ, PT ;  /* 0x000000ff1600720c */ /* 0x001fc80003f05070 */
[----:B------:R-:W-:-:S13]  /*0a60*/  ISETP.NE.AND.EX P0, PT, R23, RZ, PT, P0 ;  /* 0x000000ff1700720c */ /* 0x000fda0003f05300 */
[----:B-12---:R-:W-:Y:S05]  /*0a70*/  @!P0 BRA `(.L_x_9) ;  /* 0x0000000000288947 */ /* 0x006fea0003800000 */
[----:B------:R-:W0:Y:S02]  /*0a80*/  LDC R7, c[0x0][0x634] ;  /* 0x00018d00ff077b82 */ /* 0x000e240000000800 */
[----:B0-----:R-:W-:-:S05]  /*0a90*/  IADD3 R7, P0, R4, R7, RZ ;  /* 0x0000000704077210 */ /* 0x001fca0007f1e0ff */
[----:B------:R-:W-:-:S04]  /*0aa0*/  IMAD.X R19, RZ, RZ, R5, P0 ;  /* 0x000000ffff137224 */ /* 0x000fc800000e0605 */
[----:B------:R-:W-:-:S04]  /*0ab0*/  IMAD.WIDE.U32 R12, R19, R22, RZ ;  /* 0x00000016130c7225 */ /* 0x000fc800078e00ff */
[----:B------:R-:W-:-:S04]  /*0ac0*/  IMAD.WIDE.U32 R14, P0, R7, R23, R12 ;  /* 0x00000017070e7225 */ /* 0x000fc8000780000c */
[----:B------:R-:W-:-:S04]  /*0ad0*/  IMAD.WIDE.U32 R12, R7, R22, RZ ;  /* 0x00000016070c7225 */ /* 0x000fc800078e00ff */
[----:B------:R-:W-:Y:S01]  /*0ae0*/  IMAD.X R17, RZ, RZ, RZ, P0 ;  /* 0x000000ffff117224 */ /* 0x000fe200000e06ff */
[----:B------:R-:W-:Y:S01]  /*0af0*/  IADD3 RZ, P0, R13, R14, RZ ;  /* 0x0000000e0dff7210 */ /* 0x000fe20007f1e0ff */
[----:B------:R-:W-:-:S04]  /*0b00*/  IMAD.MOV.U32 R16, RZ, RZ, R15 ;  /* 0x000000ffff107224 */ /* 0x000fc800078e000f */
[----:B------:R-:W-:-:S08]  /*0b10*/  IMAD.WIDE.U32.X R12, R19, R23, R16, P0 ;  /* 0x00000017130c7225 */ /* 0x000fd000000e0410 */
.L_x_9:
[----:B------:R-:W0:Y:S01]  /*0b20*/  LDC.64 R28, c[0x0][0x640] ;  /* 0x00019000ff1c7b82 */ /* 0x000e220000000a00 */
[--C-:B------:R-:W-:Y:S01]  /*0b30*/  SHF.R.U64 R73, R12, R18, R13.reuse ;  /* 0x000000120c497219 */ /* 0x100fe2000000120d */
[----:B------:R-:W-:Y:S01]  /*0b40*/  IMAD R27, R11, R20, R8 ;  /* 0x000000140b1b7224 */ /* 0x000fe200078e0208 */
[----:B------:R-:W-:Y:S01]  /*0b50*/  SHF.R.U32.HI R7, RZ, R18, R13 ;  /* 0x00000012ff077219 */ /* 0x000fe2000001160d */
[----:B------:R-:W-:Y:S01]  /*0b60*/  IMAD.MOV.U32 R23, RZ, RZ, 0x1 ;  /* 0x00000001ff177424 */ /* 0x000fe200078e00ff */
[----:B------:R-:W-:-:S03]  /*0b70*/  IADD3 R9, P0, RZ, -R73, RZ ;  /* 0x80000049ff097210 */ /* 0x000fc60007f1e0ff */
[----:B------:R-:W1:Y:S02]  /*0b80*/  LDC R22, c[0x0][0x618] ;  /* 0x00018600ff167b82 */ /* 0x000e640000000800 */
[----:B------:R-:W-:Y:S02]  /*0b90*/  IMAD.X R7, RZ, RZ, ~R7, P0 ;  /* 0x000000ffff077224 */ /* 0x000fe400000e0e07 */
[----:B------:R-:W-:-:S04]  /*0ba0*/  IMAD.WIDE.U32 R12, R9, R24, R4 ;  /* 0x00000018090c7225 */ /* 0x000fc800078e0004 */
[----:B------:R-:W2:Y:S01]  /*0bb0*/  LDC R18, c[0x0][0x608] ;  /* 0x00018200ff127b82 */ /* 0x000ea20000000800 */
[----:B------:R-:W-:Y:S02]  /*0bc0*/  IMAD R14, R7, R24, RZ ;  /* 0x00000018070e7224 */ /* 0x000fe400078e02ff */
[----:B------:R-:W-:Y:S02]  /*0bd0*/  IMAD.MOV.U32 R7, RZ, RZ, -0x1 ;  /* 0xffffffffff077424 */ /* 0x000fe400078e00ff */
[----:B------:R-:W-:-:S03]  /*0be0*/  IMAD R9, R9, R25, R14 ;  /* 0x0000001909097224 */ /* 0x000fc600078e020e */
[----:B------:R-:W3:Y:S01]  /*0bf0*/  LDC R26, c[0x0][0x658] ;  /* 0x00019600ff1a7b82 */ /* 0x000ee20000000800 */
[----:B------:R-:W-:Y:S01]  /*0c00*/  IMAD.IADD R9, R13, 0x1, R9 ;  /* 0x000000010d097824 */ /* 0x000fe200078e0209 */
[----:B0-----:R-:W-:-:S04]  /*0c10*/  ISETP.NE.U32.AND P0, PT, R28, RZ, PT ;  /* 0x000000ff1c00720c */ /* 0x001fc80003f05070 */
[----:B------:R-:W-:Y:S02]  /*0c20*/  ISETP.NE.AND.EX P0, PT, R29, RZ, PT, P0 ;  /* 0x000000ff1d00720c */ /* 0x000fe40003f05300 */
[----:B------:R-:W0:Y:S01]  /*0c30*/  LDC R24, c[0x0][0x600] ;  /* 0x00018000ff187b82 */ /* 0x000e220000000800 */
[-CC-:B-1----:R-:W-:Y:S02]  /*0c40*/  SHF.R.U64 R16, R12, R22.reuse, R9.reuse ;  /* 0x000000160c107219 */ /* 0x182fe40000001209 */
[----:B------:R-:W-:-:S05]  /*0c50*/  SHF.R.U32.HI R9, RZ, R22, R9 ;  /* 0x00000016ff097219 */ /* 0x000fca0000011609 */
[----:B------:R-:W1:Y:S01]  /*0c60*/  LDC R19, c[0x0][0x648] ;  /* 0x00019200ff137b82 */ /* 0x000e620000000800 */
[-CC-:B--2---:R-:W-:Y:S02]  /*0c70*/  SHF.R.U64 R22, R16, R18.reuse, R9.reuse ;  /* 0x0000001210167219 */ /* 0x184fe40000001209 */
[----:B------:R-:W-:-:S05]  /*0c80*/  SHF.R.U32.HI R9, RZ, R18, R9 ;  /* 0x00000012ff097219 */ /* 0x000fca0000011609 */
[----:B------:R-:W2:Y:S01]  /*0c90*/  LDC R21, c[0x0][0x638] ;  /* 0x00018e00ff157b82 */ /* 0x000ea20000000800 */
[-CC-:B---3--:R-:W-:Y:S02]  /*0ca0*/  SHF.R.U64 R18, R22, R26.reuse, R9.reuse ;  /* 0x0000001a16127219 */ /* 0x188fe40000001209 */
[-C--:B------:R-:W-:Y:S02]  /*0cb0*/  SHF.L.U32 R7, R7, R26.reuse, RZ ;  /* 0x0000001a07077219 */ /* 0x080fe400000006ff */
[----:B------:R-:W-:Y:S01]  /*0cc0*/  SHF.R.U32.HI R9, RZ, R26, R9 ;  /* 0x0000001aff097219 */ /* 0x000fe20000011609 */
[----:B------:R-:W-:Y:S01]  /*0cd0*/  IMAD.MOV.U32 R8, RZ, RZ, R18 ;  /* 0x000000ffff087224 */ /* 0x000fe200078e0012 */
[----:B------:R-:W-:Y:S01]  /*0ce0*/  LOP3.LUT R11, RZ, R7, RZ, 0x33, !PT ;  /* 0x00000007ff0b7212 */ /* 0x000fe200078e33ff */
[----:B------:R-:W3:Y:S01]  /*0cf0*/  LDC R25, c[0x0][0x610] ;  /* 0x00018400ff197b82 */ /* 0x000ee20000000800 */
[----:B------:R-:W-:Y:S05]  /*0d00*/  @!P0 BRA `(.L_x_10) ;  /* 0x0000000000288947 */ /* 0x000fea0003800000 */
[----:B------:R-:W4:Y:S02]  /*0d10*/  LDC R7, c[0x0][0x64c] ;  /* 0x00019300ff077b82 */ /* 0x000f240000000800 */
[----:B----4-:R-:W-:-:S05]  /*0d20*/  IADD3 R7, P0, R18, R7, RZ ;  /* 0x0000000712077210 */ /* 0x010fca0007f1e0ff */
        /* <DEDUP_REMOVED lines=8> */
.L_x_10:
[----:B-1----:R-:W-:Y:S01]  /*0db0*/  SHF.R.U64 R9, R8, R19, R9 ;  /* 0x0000001308097219 */ /* 0x002fe20000001209 */
[----:B------:R-:W-:Y:S01]  /*0dc0*/  IMAD.MOV.U32 R14, RZ, RZ, 0x1 ;  /* 0x00000001ff0e7424 */ /* 0x000fe200078e00ff */
[----:B------:R-:W-:Y:S01]  /*0dd0*/  LOP3.LUT R8, R22, R11, RZ, 0xc0, !PT ;  /* 0x0000000b16087212 */ /* 0x000fe200078ec0ff */
[----:B0-----:R-:W-:Y:S01]  /*0de0*/  VIADD R11, R24, 0xffffffff ;  /* 0xffffffff180b7836 */ /* 0x001fe20000000000 */
[----:B------:R-:W-:Y:S01]  /*0df0*/  SHF.L.U32 R7, R23, R26, RZ ;  /* 0x0000001a17077219 */ /* 0x000fe200000006ff */
[----:B------:R-:W-:Y:S01]  /*0e00*/  IMAD.MOV R12, RZ, RZ, -R9 ;  /* 0x000000ffff0c7224 */ /* 0x000fe200078e0a09 */
[----:B------:R-:W-:Y:S02]  /*0e10*/  SEL R10, R10, R27, !P4 ;  /* 0x0000001b0a0a7207 */ /* 0x000fe40006000000 */
[----:B------:R-:W-:Y:S01]  /*0e20*/  LOP3.LUT R11, R16, R11, RZ, 0xc0, !PT ;  /* 0x0000000b100b7212 */ /* 0x000fe200078ec0ff */
[----:B------:R-:W-:Y:S02]  /*0e30*/  IMAD R9, R7, R9, R8 ;  /* 0x0000000907097224 */ /* 0x000fe400078e0208 */
[----:B--2---:R-:W-:-:S02]  /*0e40*/  IMAD R7, R12, R21, R18 ;  /* 0x000000150c077224 */ /* 0x004fc400078e0212 */
[----:B---3--:R-:W-:Y:S02]  /*0e50*/  IMAD R10, R9, R25, R10 ;  /* 0x00000019090a7224 */ /* 0x008fe400078e020a */
[----:B------:R-:W-:-:S05]  /*0e60*/  IMAD R7, R7, R24, R11 ;  /* 0x0000001807077224 */ /* 0x000fca00078e020b */
[----:B------:R-:W-:Y:S02]  /*0e70*/  SEL R15, R7, R10, !P4 ;  /* 0x0000000a070f7207 */ /* 0x000fe40006000000 */
[----:B------:R-:W-:-:S07]  /*0e80*/  SEL R71, R10, R7, !P4 ;  /* 0x000000070a477207 */ /* 0x000fce0006000000 */
.L_x_8:
[----:B------:R-:W-:-:S08]  /*0e90*/  NOP ;  /* 0x0000000000007918 */ /* 0x000fd00000000000 */
[----:B------:R-:W0:Y:S02]  /*0ea0*/  USETMAXREG.TRY_ALLOC.CTAPOOL UP0, 0xe8 ;  /* 0x000000e8000079c8 */ /* 0x000e240008000600 */
[----:B0-----:R-:W-:-:S13]  /*0eb0*/  PLOP3.LUT P0, PT, PT, PT, UP0, 0x80, 0x0 ;  /* 0x000000000000781c */ /* 0x001fda0003f0f008 */
[----:B------:R-:W-:Y:S05]  /*0ec0*/  @!P0 BRA `(.L_x_8) ;  /* 0xfffffffc00f08947 */ /* 0x000fea000383ffff */
[----:B------:R-:W-:Y:S01]  /*0ed0*/  ULDC.64 UR4, c[0x0][0x598] ;  /* 0x0001660000047ab9 */ /* 0x000fe20000000a00 */
[----:B------:R-:W-:Y:S01]  /*0ee0*/  ULDC.64 UR18, c[0x0][0x208] ;  /* 0x0000820000127ab9 */ /* 0x000fe20000000a00 */
[----:B------:R-:W-:-:S04]  /*0ef0*/  ISETP.NE.U32.AND P0, PT, RZ, UR4, PT ;  /* 0x00000004ff007c0c */ /* 0x000fc8000bf05070 */
[----:B------:R-:W-:-:S13]  /*0f00*/  ISETP.NE.AND.EX P0, PT, RZ, UR5, PT, P0 ;  /* 0x00000005ff007c0c */ /* 0x000fda000bf05300 */
[----:B------:R-:W-:Y:S05]  /*0f10*/  @!P0 BRA `(.L_x_11) ;  /* 0x00000000001c8947 */ /* 0x000fea0003800000 */
[----:B------:R-:W0:Y:S02]  /*0f20*/  LDC.64 R8, c[0x0][0x598] ;  /* 0x00016600ff087b82 */ /* 0x000e240000000a00 */
[----:B0-----:R-:W2:Y:S02]  /*0f30*/  LDG.E.64 R8, desc[UR18][R8.64] ;  /* 0x0000001208087981 */ /* 0x001ea4000c1e1b00 */
[----:B--2---:R-:W-:-:S04]  /*0f40*/  ISETP.NE.U32.AND P0, PT, R8, RZ, PT ;  /* 0x000000ff0800720c */ /* 0x004fc80003f05070 */
[----:B------:R-:W-:-:S13]  /*0f50*/  ISETP.NE.AND.EX P0, PT, R9, RZ, PT, P0 ;  /* 0x000000ff0900720c */ /* 0x000fda0003f05300 */
[----:B------:R-:W-:Y:S05]  /*0f60*/  @!P0 BRA `(.L_x_11) ;  /* 0x0000000000088947 */ /* 0x000fea0003800000 */
[----:B------:R0:W5:Y:S01]  /*0f70*/  LD.E R7, desc[UR18][R8.64] ;  /* 0x0000001208077980 */ /* 0x000162000c101900 */
[----:B------:R-:W-:Y:S05]  /*0f80*/  BRA `(.L_x_12) ;  /* 0x0000000000207947 */ /* 0x000fea0003800000 */
.L_x_11:
[----:B------:R-:W-:Y:S02]  /*0f90*/  ULDC.64 UR4, c[0x0][0x588] ;  /* 0x0001620000047ab9 */ /* 0x000fe40000000a00 */
[----:B------:R-:W-:-:S04]  /*0fa0*/  ISETP.NE.U32.AND P0, PT, RZ, UR4, PT ;  /* 0x00000004ff007c0c */ /* 0x000fc8000bf05070 */
[----:B------:R-:W-:-:S13]  /*0fb0*/  ISETP.NE.AND.EX P0, PT, RZ, UR5, PT, P0 ;  /* 0x00000005ff007c0c */ /* 0x000fda000bf05300 */
[----:B------:R-:W-:Y:S05]  /*0fc0*/  @!P0 BRA `(.L_x_13) ;  /* 0x00000000000c8947 */ /* 0x000fea0003800000 */
[----:B------:R-:W0:Y:S02]  /*0fd0*/  LDC.64 R8, c[0x0][0x588] ;  /* 0x00016200ff087b82 */ /* 0x000e240000000a00 */
[----:B0-----:R1:W5:Y:S01]  /*0fe0*/  LDG.E R7, desc[UR18][R8.64] ;  /* 0x0000001208077981 */ /* 0x001362000c1e1900 */
[----:B------:R-:W-:Y:S05]  /*0ff0*/  BRA `(.L_x_12) ;  /* 0x0000000000047947 */ /* 0x000fea0003800000 */
.L_x_13:
[----:B------:R-:W2:Y:S02]  /*1000*/  LDC R7, c[0x0][0x580] ;  /* 0x00016000ff077b82 */ /* 0x000ea40000000800 */
.L_x_12:
[----:B------:R-:W-:Y:S02]  /*1010*/  ULDC.64 UR4, c[0x0][0x5a0] ;  /* 0x0001680000047ab9 */ /* 0x000fe40000000a00 */
[----:B------:R-:W-:-:S04]  /*1020*/  ISETP.NE.U32.AND P0, PT, RZ, UR4, PT ;  /* 0x00000004ff007c0c */ /* 0x000fc8000bf05070 */
[----:B------:R-:W-:-:S13]  /*1030*/  ISETP.NE.AND.EX P0, PT, RZ, UR5, PT, P0 ;  /* 0x00000005ff007c0c */ /* 0x000fda000bf05300 */
[----:B------:R-:W-:Y:S05]  /*1040*/  @!P0 BRA `(.L_x_14) ;  /* 0x00000000001c8947 */ /* 0x000fea0003800000 */
[----:B01----:R-:W0:Y:S02]  /*1050*/  LDC.64 R8, c[0x0][0x5a0] ;  /* 0x00016800ff087b82 */ /* 0x003e240000000a00 */
[----:B0-----:R-:W3:Y:S02]  /*1060*/  LDG.E.64 R8, desc[UR18][R8.64] ;  /* 0x0000001208087981 */ /* 0x001ee4000c1e1b00 */
[----:B---3--:R-:W-:-:S04]  /*1070*/  ISETP.NE.U32.AND P0, PT, R8, RZ, PT ;  /* 0x000000ff0800720c */ /* 0x008fc80003f05070 */
[----:B------:R-:W-:-:S13]  /*1080*/  ISETP.NE.AND.EX P0, PT, R9, RZ, PT, P0 ;  /* 0x000000ff0900720c */ /* 0x000fda0003f05300 */
[----:B------:R-:W-:Y:S05]  /*1090*/  @!P0 BRA `(.L_x_14) ;  /* 0x0000000000088947 */ /* 0x000fea0003800000 */
[----:B------:R0:W5:Y:S01]  /*10a0*/  LD.E R12, desc[UR18][R8.64] ;  /* 0x00000012080c7980 */ /* 0x000162000c101900 */
[----:B------:R-:W-:Y:S05]  /*10b0*/  BRA `(.L_x_15) ;  /* 0x0000000000207947 */ /* 0x000fea0003800000 */
.L_x_14:
[----:B------:R-:W-:Y:S02]  /*10c0*/  ULDC.64 UR4, c[0x0][0x590] ;  /* 0x0001640000047ab9 */ /* 0x000fe40000000a00 */
[----:B------:R-:W-:-:S04]  /*10d0*/  ISETP.NE.U32.AND P0, PT, RZ, UR4, PT ;  /* 0x00000004ff007c0c */ /* 0x000fc8000bf05070 */
[----:B------:R-:W-:-:S13]  /*10e0*/  ISETP.NE.AND.EX P0, PT, RZ, UR5, PT, P0 ;  /* 0x00000005ff007c0c */ /* 0x000fda000bf05300 */
[----:B------:R-:W-:Y:S05]  /*10f0*/  @!P0 BRA `(.L_x_16) ;  /* 0x00000000000c8947 */ /* 0x000fea0003800000 */
[----:B------:R-:W3:Y:S02]  /*1100*/  LDC.64 R12, c[0x0][0x590] ;  /* 0x00016400ff0c7b82 */ /* 0x000ee40000000a00 */
[----:B---3--:R3:W5:Y:S01]  /*1110*/  LDG.E R12, desc[UR18][R12.64] ;  /* 0x000000120c0c7981 */ /* 0x008762000c1e1900 */
[----:B------:R-:W-:Y:S05]  /*1120*/  BRA `(.L_x_15) ;  /* 0x0000000000047947 */ /* 0x000fea0003800000 */
.L_x_16:
[----:B------:R-:W4:Y:S02]  /*1130*/  LDC R12, c[0x0][0x584] ;  /* 0x00016100ff0c7b82 */ /* 0x000f240000000800 */
.L_x_15:
[----:B------:R-:W-:-:S13]  /*1140*/  LOP3.LUT P0, RZ, R14, 0xff, RZ, 0xc0, !PT ;  /* 0x000000ff0eff7812 */ /* 0x000fda000780c0ff */
[----:B------:R-:W-:Y:S05]  /*1150*/  @!P0 EXIT ;  /* 0x000000000000894d */ /* 0x000fea0003800000 */
[----:B------:R-:W-:Y:S01]  /*1160*/  ULDC UR4, c[0x0][0x28c] ;  /* 0x0000a30000047ab9 */ /* 0x000fe20000000800 */
[----:B------:R-:W-:Y:S01]  /*1170*/  LOP3.LUT R81, R2, 0x1, RZ, 0xfc, !PT ;  /* 0x0000000102517812 */ /* 0x000fe200078efcff */
[----:B------:R-:W-:-:S04]  /*1180*/  UIADD3 UR4, UR4, 0x1f, URZ ;  /* 0x0000001f04047890 */ /* 0x000fc8000fffe03f */
[----:B------:R-:W-:-:S04]  /*1190*/  USHF.R.S32.HI UR5, URZ, 0x1f, UR4 ;  /* 0x0000001f3f057899 */ /* 0x000fc80008011404 */
[----:B------:R-:W-:-:S03]  /*11a0*/  ULEA.HI UR5, UR5, UR4, URZ, 0x5 ;  /* 0x0000000405057291 */ /* 0x000fc6000f8f283f */
[----:B------:R-:W-:Y:S01]  /*11b0*/  UMOV UR4, URZ ;  /* 0x0000003f00047c82 */ /* 0x000fe20008000000 */
[----:B------:R-:W-:-:S03]  /*11c0*/  USHF.R.S32.HI UR9, URZ, 0x5, UR5 ;  /* 0x000000053f097899 */ /* 0x000fc60008011405 */
[----:B------:R-:W-:-:S09]  /*11d0*/  UMOV UR5, URZ ;  /* 0x0000003f00057c82 */ /* 0x000fd20008000000 */
.L_x_107:
[----:B01----:R-:W-:Y:S01]  /*11e0*/  LOP3.LUT R8, R0, 0x80, RZ, 0xc0, !PT ;  /* 0x0000008000087812 */ /* 0x003fe200078ec0ff */
[----:B------:R-:W0:Y:S01]  /*11f0*/  S2UR UR13, SR_CgaCtaId ;  /* 0x00000000000d79c3 */ /* 0x000e220000008800 */
[----:B------:R-:W-:Y:S01]  /*1200*/  UMOV UR12, 0x400 ;  /* 0x00000400000c7882 */ /* 0x000fe20000000000 */
[----:B------:R-:W-:Y:S01]  /*1210*/  UMOV UR6, URZ ;  /* 0x0000003f00067c82 */ /* 0x000fe20008000000 */
[----:B------:R-:W-:Y:S01]  /*1220*/  SHF.R.U32.HI R8, RZ, 0x7, R8 ;  /* 0x00000007ff087819 */ /* 0x000fe20000011608 */
[----:B------:R-:W-:Y:S01]  /*1230*/  UMOV UR7, URZ ;  /* 0x0000003f00077c82 */ /* 0x000fe20008000000 */
[----:B------:R-:W-:Y:S01]  /*1240*/  UMOV UR16, UR5 ;  /* 0x0000000500107c82 */ /* 0x000fe20008000000 */
[----:B------:R-:W-:Y:S01]  /*1250*/  CS2R R16, SRZ ;  /* 0x0000000000107805 */ /* 0x000fe2000001ff00 */
[----:B---3--:R-:W-:Y:S01]  /*1260*/  IMAD.MOV.U32 R13, RZ, RZ, RZ ;  /* 0x000000ffff0d7224 */ /* 0x008fe200078e00ff */
[----:B------:R-:W1:Y:S01]  /*1270*/  LDC R9, c[0x0][0x28c] ;  /* 0x0000a300ff097b82 */ /* 0x000e620000000800 */
[----:B------:R-:W3:Y:S01]  /*1280*/  SHFL.IDX PT, R8, R8, RZ, 0x1f ;  /* 0x00001fff08087589 */ /* 0x000ee200000e0000 */
[----:B------:R-:W-:-:S02]  /*1290*/  CS2R R18, SRZ ;  /* 0x0000000000127805 */ /* 0x000fc4000001ff00 */
[----:B------:R-:W-:Y:S02]  /*12a0*/  CS2R R20, SRZ ;  /* 0x0000000000147805 */ /* 0x000fe4000001ff00 */
[----:B------:R-:W-:Y:S02]  /*12b0*/  CS2R R22, SRZ ;  /* 0x0000000000167805 */ /* 0x000fe4000001ff00 */
[----:B------:R-:W-:Y:S02]  /*12c0*/  CS2R R56, SRZ ;  /* 0x0000000000387805 */ /* 0x000fe4000001ff00 */
[----:B------:R-:W-:Y:S02]  /*12d0*/  CS2R R58, SRZ ;  /* 0x00000000003a7805 */ /* 0x000fe4000001ff00 */
[----:B------:R-:W-:Y:S02]  /*12e0*/  CS2R R60, SRZ ;  /* 0x00000000003c7805 */ /* 0x000fe4000001ff00 */
[----:B------:R-:W-:-:S02]  /*12f0*/  CS2R R62, SRZ ;  /* 0x00000000003e7805 */ /* 0x000fc4000001ff00 */
[----:B------:R-:W-:Y:S02]  /*1300*/  CS2R R64, SRZ ;  /* 0x0000000000407805 */ /* 0x000fe4000001ff00 */
[----:B------:R-:W-:Y:S02]  /*1310*/  CS2R R66, SRZ ;  /* 0x0000000000427805 */ /* 0x000fe4000001ff00 */
[----:B------:R-:W-:Y:S01]  /*1320*/  CS2R R68, SRZ ;  /* 0x0000000000447805 */ /* 0x000fe2000001ff00 */
[----:B------:R-:W-:Y:S01]  /*1330*/  IMAD.MOV.U32 R70, RZ, RZ, RZ ;  /* 0x000000ffff467224 */ /* 0x000fe200078e00ff */
[----:B------:R-:W-:Y:S01]  /*1340*/  CS2R R74, SRZ ;  /* 0x00000000004a7805 */ /* 0x000fe2000001ff00 */
[----:B------:R-:W-:Y:S01]  /*1350*/  IMAD.MOV.U32 R72, RZ, RZ, RZ ;  /* 0x000000ffff487224 */ /* 0x000fe200078e00ff */
[----:B------:R-:W-:Y:S02]  /*1360*/  CS2R R76, SRZ ;  /* 0x00000000004c7805 */ /* 0x000fe4000001ff00 */
[----:B------:R-:W-:Y:S01]  /*1370*/  CS2R R78, SRZ ;  /* 0x00000000004e7805 */ /* 0x000fe2000001ff00 */
[----:B------:R-:W-:Y:S01]  /*1380*/  IMAD.MOV.U32 R80, RZ, RZ, RZ ;  /* 0x000000ffff507224 */ /* 0x000fe200078e00ff */
[----:B----4-:R-:W-:Y:S01]  /*1390*/  CS2R R24, SRZ ;  /* 0x0000000000187805 */ /* 0x010fe2000001ff00 */
[----:B------:R-:W-:Y:S01]  /*13a0*/  IMAD.U32 R14, RZ, RZ, UR4 ;  /* 0x00000004ff0e7e24 */ /* 0x000fe2000f8e00ff */
[----:B------:R-:W-:-:S02]  /*13b0*/  CS2R R26, SRZ ;  /* 0x00000000001a7805 */ /* 0x000fc4000001ff00 */
[----:B------:R-:W-:Y:S02]  /*13c0*/  CS2R R28, SRZ ;  /* 0x00000000001c7805 */ /* 0x000fe4000001ff00 */
[----:B------:R-:W-:Y:S02]  /*13d0*/  CS2R R30, SRZ ;  /* 0x00000000001e7805 */ /* 0x000fe4000001ff00 */
[----:B------:R-:W-:Y:S02]  /*13e0*/  CS2R R32, SRZ ;  /* 0x0000000000207805 */ /* 0x000fe4000001ff00 */
[----:B-1----:R-:W-:Y:S02]  /*13f0*/  ISETP.GE.AND P0, PT, R9, 0x1, PT ;  /* 0x000000010900780c */ /* 0x002fe40003f06270 */
[----:B------:R-:W-:Y:S02]  /*1400*/  CS2R R34, SRZ ;  /* 0x0000000000227805 */ /* 0x000fe4000001ff00 */
[----:B---3--:R-:W-:-:S02]  /*1410*/  R2UR UR8, R8 ;  /* 0x00000000080872ca */ /* 0x008fc400000e0000 */
        /* <DEDUP_REMOVED lines=8> */
[----:B------:R-:W-:Y:S02]  /*14a0*/  CS2R R52, SRZ ;  /* 0x0000000000347805 */ /* 0x000fe4000001ff00 */
[----:B------:R-:W-:Y:S01]  /*14b0*/  CS2R R54, SRZ ;  /* 0x0000000000367805 */ /* 0x000fe2000001ff00 */
[----:B------:R-:W-:-:S04]  /*14c0*/  ULEA.HI UR10, UR8, UR8, URZ, 0x1 ;  /* 0x00000008080a7291 */ /* 0x000fc8000f8f083f */
[----:B------:R-:W-:Y:S02]  /*14d0*/  ULOP3.LUT UR11, UR10, 0x1ffffe, URZ, 0xc0, !UPT ;  /* 0x001ffffe0a0b7892 */ /* 0x000fe4000f8ec03f */
[----:B0-----:R-:W-:Y:S02]  /*14e0*/  ULEA UR10, UR13, UR12, 0x18 ;  /* 0x0000000c0d0a7291 */ /* 0x001fe4000f8ec03f */
[----:B------:R-:W-:-:S03]  /*14f0*/  UIADD3 UR11, UR8, -UR11, URZ ;  /* 0x8000000b080b7290 */ /* 0x000fc6000fffe03f */
[----:B------:R-:W-:Y:S01]  /*1500*/  UMOV UR8, URZ ;  /* 0x0000003f00087c82 */ /* 0x000fe20008000000 */
[----:B------:R-:W-:-:S04]  /*1510*/  ULEA UR11, UR11, UR10, 0xb ;  /* 0x0000000a0b0b7291 */ /* 0x000fc8000f8e583f */
[----:B------:R-:W-:-:S04]  /*1520*/  UIADD3 UR11, UR11, 0x100, URZ ;  /* 0x000001000b0b7890 */ /* 0x000fc8000fffe03f */
[----:B------:R-:W-:-:S04]  /*1530*/  USHF.R.U32.HI UR11, URZ, 0x4, UR11 ;  /* 0x000000043f0b7899 */ /* 0x000fc8000801160b */
[----:B------:R-:W-:Y:S01]  /*1540*/  ULOP3.LUT UR11, UR11, 0x3fff, URZ, 0xc0, !UPT ;  /* 0x00003fff0b0b7892 */ /* 0x000fe2000f8ec03f */
[----:B------:R-:W-:Y:S11]  /*1550*/  @!P0 BRA `(.L_x_17) ;  /* 0x0000000400608947 */ /* 0x000ff60003800000 */
[----:B------:R-:W-:-:S13]  /*1560*/  ISETP.NE.AND P1, PT, R81, 0x3, PT ;  /* 0x000000035100780c */ /* 0x000fda0003f25270 */
[----:B------:R-:W-:Y:S05]  /*1570*/  @!P1 BRA `(.L_x_18) ;  /* 0x0000000000049947 */ /* 0x000fea0003800000 */
[----:B------:R-:W-:Y:S01]  /*1580*/  BPT.TRAP 0x1 ;  /* 0x000000040000795c */ /* 0x000fe20000300000 */
.L_x_18:
[----:B------:R-:W-:Y:S01]  /*1590*/  ULEA UR6, UR5, UR10, 0x3 ;  /* 0x0000000a05067291 */ /* 0x000fe2000f8e183f */
[----:B------:R-:W-:-:S05]  /*15a0*/  IMAD.U32 R8, RZ, RZ, UR4 ;  /* 0x00000004ff087e24 */ /* 0x000fca000f8e00ff */
[----:B------:R-:W-:-:S04]  /*15b0*/  SHF.L.U32 R8, R8, 0x1f, RZ ;  /* 0x0000001f08087819 */ /* 0x000fc800000006ff */
[----:B------:R0:W1:Y:S01]  /*15c0*/  SYNCS.PHASECHK.TRANS64.TRYWAIT P0, [UR6], R8 ;  /* 0x00000008ff0075a7 */ /* 0x0000620008000146 */
[----:B------:R-:W-:Y:S05]  /*15d0*/  @!P1 BRA `(.L_x_19) ;  /* 0x0000000000049947 */ /* 0x000fea0003800000 */
[----:B------:R-:W-:Y:S01]  /*15e0*/  BPT.TRAP 0x1 ;  /* 0x000000040000795c */ /* 0x000fe20000300000 */
.L_x_19:
[----:B-1----:R-:W-:Y:S05]  /*15f0*/  @P0 BRA `(.L_x_20) ;  /* 0x0000000000080947 */ /* 0x002fea0003800000 */
[----:B------:R-:W1:Y:S02]  /*1600*/  SYNCS.PHASECHK.TRANS64.TRYWAIT P0, [UR6], R8 ;  /* 0x00000008ff0075a7 */ /* 0x000e640008000146 */
[----:B-1----:R-:W-:Y:S05]  /*1610*/  @!P0 BRA `(.L_x_21) ;  /* 0x0000005400248947 */ /* 0x002fea0003800000 */
.L_x_20:
[----:B------:R-:W-:Y:S01]  /*1620*/  UIADD3 UR6, UR10, 0x5100, URZ ;  /* 0x000051000a067890 */ /* 0x000fe2000fffe03f */
[----:B------:R-:W-:Y:S01]  /*1630*/  WARPGROUP.ARRIVE ;  /* 0x00000000000079c5 */ /* 0x000fe20000000000 */
[----:B------:R-:W-:Y:S01]  /*1640*/  ULDC UR7, c[0x0][0x50c] ;  /* 0x0001430000077ab9 */ /* 0x000fe20000000800 */
[----:B------:R-:W-:Y:S01]  /*1650*/  ULOP3.LUT UR12, UR11, 0x10000, URZ, 0xfc, !UPT ;  /* 0x000100000b0c7892 */ /* 0x000fe2000f8efc3f */
[----:B------:R-:W-:Y:S01]  /*1660*/  CS2R R16, SRZ ;  /* 0x0000000000107805 */ /* 0x000fe2000001ff00 */
[----:B------:R-:W-:Y:S01]  /*1670*/  UISETP.NE.AND UP0, UPT, UR7, 0x1, UPT ;  /* 0x000000010700788c */ /* 0x000fe2000bf05270 */
[----:B------:R-:W-:Y:S01]  /*1680*/  IMAD.MOV.U32 R13, RZ, RZ, RZ ;  /* 0x000000ffff0d7224 */ /* 0x000fe200078e00ff */
[----:B------:R-:W-:Y:S01]  /*1690*/  USHF.R.U32.HI UR6, URZ, 0x4, UR6 ;  /* 0x000000043f067899 */ /* 0x000fe20008011606 */
[----:B------:R-:W-:Y:S01]  /*16a0*/  CS2R R18, SRZ ;  /* 0x0000000000127805 */ /* 0x000fe2000001ff00 */
[----:B------:R-:W-:Y:S01]  /*16b0*/  USEL UR7, URZ, 0x1, UP0 ;  /* 0x000000013f077887 */ /* 0x000fe20008000000 */
[----:B------:R-:W-:Y:S01]  /*16c0*/  CS2R R20, SRZ ;  /* 0x0000000000147805 */ /* 0x000fe2000001ff00 */
[----:B------:R-:W-:Y:S01]  /*16d0*/  ULOP3.LUT UR6, UR6, 0x3fff, URZ, 0xc0, !UPT ;  /* 0x00003fff06067892 */ /* 0x000fe2000f8ec03f */
[----:B------:R-:W-:Y:S01]  /*16e0*/  CS2R R22, SRZ ;  /* 0x0000000000167805 */ /* 0x000fe2000001ff00 */
[----:B------:R-:W-:Y:S01]  /*16f0*/  ULEA UR12, UR5, UR12, 0x8 ;  /* 0x0000000c050c7291 */ /* 0x000fe2000f8e403f */
[----:B------:R-:W-:Y:S01]  /*1700*/  CS2R R56, SRZ ;  /* 0x0000000000387805 */ /* 0x000fe2000001ff00 */
[----:B------:R-:W-:Y:S01]  /*1710*/  ULOP3.LUT UR6, UR6, 0x10000, URZ, 0xfc, !UPT ;  /* 0x0001000006067892 */ /* 0x000fe2000f8efc3f */
[----:B------:R-:W-:Y:S01]  /*1720*/  ISETP.NE.AND P0, PT, RZ, UR7, PT ;  /* 0x00000007ff007c0c */ /* 0x000fe2000bf05270 */
[----:B------:R-:W-:Y:S01]  /*1730*/  UMOV UR13, 0xc0000010 ;  /* 0xc0000010000d7882 */ /* 0x000fe20000000000 */
[----:B------:R-:W-:Y:S01]  /*1740*/  UMOV UR15, 0xc0000010 ;  /* 0xc0000010000f7882 */ /* 0x000fe20000000000 */
[----:B------:R-:W-:Y:S01]  /*1750*/  ULEA UR14, UR5, UR6, 0x7 ;  /* 0x00000006050e7291 */ /* 0x000fe2000f8e383f */
[----:B------:R-:W-:-:S02]  /*1760*/  CS2R R58, SRZ ;  /* 0x00000000003a7805 */ /* 0x000fc4000001ff00 */
[----:B------:R-:W-:Y:S01]  /*1770*/  CS2R R60, SRZ ;  /* 0x00000000003c7805 */ /* 0x000fe2000001ff00 */
[----:B------:R-:W-:Y:S01]  /*1780*/  UMOV UR6, 0x1 ;  /* 0x0000000100067882 */ /* 0x000fe20000000000 */
[----:B------:R-:W-:Y:S02]  /*1790*/  CS2R R62, SRZ ;  /* 0x00000000003e7805 */ /* 0x000fe4000001ff00 */
[----:B------:R-:W-:Y:S02]  /*17a0*/  CS2R R64, SRZ ;  /* 0x0000000000407805 */ /* 0x000fe4000001ff00 */
[----:B------:R-:W-:Y:S02]  /*17b0*/  CS2R R66, SRZ ;  /* 0x0000000000427805 */ /* 0x000fe4000001ff00 */
[----:B------:R-:W-:Y:S01]  /*17c0*/  CS2R R68, SRZ ;  /* 0x0000000000447805 */ /* 0x000fe2000001ff00 */
[----:B------:R-:W-:Y:S01]  /*17d0*/  IMAD.MOV.U32 R70, RZ, RZ, RZ ;  /* 0x000000ffff467224 */ /* 0x000fe200078e00ff */
[----:B------:R-:W-:Y:S01]  /*17e0*/  QGMMA.64x64x32.F32.E4M3.E4M3 R24, gdesc[UR12], RZ, !UPT, gsb0 ;  /* 0x00e000000c1879f3 */ /* 0x000fe2000c0008ff */
[----:B------:R-:W-:Y:S01]  /*17f0*/  IMAD.MOV.U32 R72, RZ, RZ, RZ ;  /* 0x000000ffff487224 */ /* 0x000fe200078e00ff */
[----:B------:R-:W-:-:S02]  /*1800*/  CS2R R74, SRZ ;  /* 0x00000000004a7805 */ /* 0x000fc4000001ff00 */
[----:B------:R-:W-:Y:S02]  /*1810*/  CS2R R76, SRZ ;  /* 0x00000000004c7805 */ /* 0x000fe4000001ff00 */
[----:B------:R-:W-:Y:S01]  /*1820*/  CS2R R78, SRZ ;  /* 0x00000000004e7805 */ /* 0x000fe2000001ff00 */
[----:B------:R-:W-:Y:S01]  /*1830*/  IMAD.MOV.U32 R80, RZ, RZ, RZ ;  /* 0x000000ffff507224 */ /* 0x000fe200078e00ff */
[----:B------:R-:W-:Y:S06]  /*1840*/  @!P0 BRA `(.L_x_22) ;  /* 0x0000000000888947 */ /* 0x000fec0003800000 */
[----:B------:R-:W-:Y:S02]  /*1850*/  WARPGROUP.DEPBAR.LE gsb0, 0x0 ;  /* 0x00008000000079c5 */ /* 0x000fe40000010000 */
[----:B------:R-:W-:-:S01]  /*1860*/  FADD R79, RZ, R24 ;  /* 0x00000018ff4f7221 */ /* 0x000fc20000000000 */
[----:B------:R-:W-:Y:S01]  /*1870*/  FADD R80, RZ, R25 ;  /* 0x00000019ff507221 */ /* 0x000fe20000000000 */
        /* <DEDUP_REMOVED lines=30> */
[----:B------:R-:W-:-:S06]  /*1a60*/  UMOV UR6, URZ ;  /* 0x0000003f00067c82 */ /* 0x000fcc0008000000 */
.L_x_22:
[----:B------:R-:W-:-:S04]  /*1a70*/  UIADD3 UR16, UR5, 0x1, URZ ;  /* 0x0000000105107890 */ /* 0x000fc8000fffe03f */
[----:B------:R-:W-:-:S04]  /*1a80*/  UISETP.NE.AND UP0, UPT, UR16, 0x5, UPT ;  /* 0x000000051000788c */ /* 0x000fc8000bf05270 */
[----:B------:R-:W-:Y:S02]  /*1a90*/  USEL UR8, URZ, 0x1, UP0 ;  /* 0x000000013f087887 */ /* 0x000fe40008000000 */
[----:B------:R-:W-:Y:S02]  /*1aa0*/  USEL UR16, UR16, URZ, UP0 ;  /* 0x0000003f10107287 */ /* 0x000fe40008000000 */
[----:B------:R-:W-:-:S06]  /*1ab0*/  ULOP3.LUT UR8, UR4, UR8, URZ, 0x3c, !UPT ;  /* 0x0000000804087292 */ /* 0x000fcc000f8e3c3f */
[----:B------:R-:W-:Y:S01]  /*1ac0*/  IMAD.U32 R14, RZ, RZ, UR8 ;  /* 0x00000008ff0e7e24 */ /* 0x000fe2000f8e00ff */
[----:B------:R-:W-:-:S06]  /*1ad0*/  UMOV UR8, 0x1 ;  /* 0x0000000100087882 */ /* 0x000fcc0000000000 */
.L_x_17:
[----:B------:R-:W-:-:S04]  /*1ae0*/  UISETP.LT.AND UP0, UPT, UR9, 0x1, UPT ;  /* 0x000000010900788c */ /* 0x000fc8000bf01270 */
[----:B------:R-:W-:-:S04]  /*1af0*/  USEL UR12, UR9, 0x1, UP0 ;  /* 0x00000001090c7887 */ /* 0x000fc80008000000 */
[----:B------:R-:W-:-:S04]  /*1b00*/  UIADD3 UR12, UR9, -UR12, URZ ;  /* 0x8000000c090c7290 */ /* 0x000fc8000fffe03f */
[----:B------:R-:W-:-:S06]  /*1b10*/  UISETP.GE.AND UP0, UPT, UR12, 0x1, UPT ;  /* 0x000000010c00788c */ /* 0x000fcc000bf06270 */
[----:B------:R-:W-:-:S13]  /*1b20*/  PLOP3.LUT P0, PT, PT, PT, UP0, 0x80, 0x0 ;  /* 0x000000000000781c */ /* 0x000fda0003f0f008 */
[----:B------:R-:W-:Y:S05]  /*1b30*/  @!P0 BRA `(.L_x_23) ;  /* 0x0000000400748947 */ /* 0x000fea0003800000 */
[----:B01----:R-:W-:Y:S01]  /*1b40*/  IMAD.U32 R8, RZ, RZ, UR12 ;  /* 0x0000000cff087e24 */ /* 0x003fe2000f8e00ff */
[----:B------:R-:W-:Y:S01]  /*1b50*/  ULDC UR17, c[0x0][0x50c] ;  /* 0x0001430000117ab9 */ /* 0x000fe20000000800 */
[----:B------:R-:W-:-:S07]  /*1b60*/  IMAD.U32 R9, RZ, RZ, UR5 ;  /* 0x00000005ff097e24 */ /* 0x000fce000f8e00ff */
.L_x_31:
[----:B------:R-:W-:-:S13]  /*1b70*/  ISETP.NE.AND P1, PT, R81, 0x3, PT ;  /* 0x000000035100780c */ /* 0x000fda0003f25270 */
[----:B------:R-:W-:Y:S05]  /*1b80*/  @!P1 BRA `(.L_x_24) ;  /* 0x0000000000049947 */ /* 0x000fea0003800000 */
[----:B------:R-:W-:Y:S01]  /*1b90*/  BPT.TRAP 0x1 ;  /* 0x000000040000795c */ /* 0x000fe20000300000 */
.L_x_24:
[----:B------:R-:W0:Y:S01]  /*1ba0*/  S2UR UR12, SR_CgaCtaId ;  /* 0x00000000000c79c3 */ /* 0x000e220000008800 */
[----:B------:R-:W-:Y:S01]  /*1bb0*/  UMOV UR10, 0x400 ;  /* 0x00000400000a7882 */ /* 0x000fe20000000000 */
[----:B------:R-:W-:Y:S01]  /*1bc0*/  SHF.L.U32 R10, R14, 0x1f, RZ ;  /* 0x0000001f0e0a7819 */ /* 0x000fe200000006ff */
[----:B0-----:R-:W-:-:S04]  /*1bd0*/  ULEA UR10, UR12, UR10, 0x18 ;  /* 0x0000000a0c0a7291 */ /* 0x001fc8000f8ec03f */
[----:B------:R-:W-:-:S09]  /*1be0*/  ULEA UR12, UR16, UR10, 0x3 ;  /* 0x0000000a100c7291 */ /* 0x000fd2000f8e183f */
[----:B------:R0:W1:Y:S01]  /*1bf0*/  SYNCS.PHASECHK.TRANS64.TRYWAIT P0, [UR12], R10 ;  /* 0x0000000aff0075a7 */ /* 0x000062000800014c */
[----:B------:R-:W-:Y:S05]  /*1c00*/  @!P1 BRA `(.L_x_25) ;  /* 0x0000000000049947 */ /* 0x000fea0003800000 */
[----:B------:R-:W-:Y:S01]  /*1c10*/  BPT.TRAP 0x1 ;  /* 0x000000040000795c */ /* 0x000fe20000300000 */
.L_x_25:
[----:B-1----:R-:W-:Y:S05]  /*1c20*/  @P0 BRA `(.L_x_26) ;  /* 0x0000000000080947 */ /* 0x002fea0003800000 */
[----:B------:R-:W1:Y:S02]  /*1c30*/  SYNCS.PHASECHK.TRANS64.TRYWAIT P0, [UR12], R10 ;  /* 0x0000000aff0075a7 */ /* 0x000e64000800014c */
[----:B-1----:R-:W-:Y:S05]  /*1c40*/  @!P0 BRA `(.L_x_27) ;  /* 0x0000004c00b08947 */ /* 0x002fea0003800000 */
.L_x_26:
[----:B------:R-:W-:Y:S01]  /*1c50*/  UIADD3 UR12, UR10, 0x5100, URZ ;  /* 0x000051000a0c7890 */ /* 0x000fe2000fffe03f */
[----:B------:R-:W-:Y:S01]  /*1c60*/  WARPGROUP.ARRIVE ;  /* 0x00000000000079c5 */ /* 0x000fe20000000000 */
[----:B------:R-:W-:Y:S02]  /*1c70*/  UISETP.NE.AND UP0, UPT, UR7, URZ, UPT ;  /* 0x0000003f0700728c */ /* 0x000fe4000bf05270 */
[----:B------:R-:W-:Y:S02]  /*1c80*/  USHF.R.U32.HI UR12, URZ, 0x4, UR12 ;  /* 0x000000043f0c7899 */ /* 0x000fe4000801160c */
[----:B------:R-:W-:Y:S02]  /*1c90*/  USEL UR8, UR8, URZ, !UP0 ;  /* 0x0000003f08087287 */ /* 0x000fe4000c000000 */
[----:B------:R-:W-:Y:S02]  /*1ca0*/  ULOP3.LUT UR7, UR12, 0x3fff, URZ, 0xc0, !UPT ;  /* 0x00003fff0c077892 */ /* 0x000fe4000f8ec03f */
[----:B------:R-:W-:-:S02]  /*1cb0*/  ULOP3.LUT UR12, UR11, 0x10000, URZ, 0xfc, !UPT ;  /* 0x000100000b0c7892 */ /* 0x000fc4000f8efc3f */
[----:B------:R-:W-:Y:S02]  /*1cc0*/  ULOP3.LUT UR7, UR7, 0x10000, URZ, 0xfc, !UPT ;  /* 0x0001000007077892 */ /* 0x000fe4000f8efc3f */
[----:B------:R-:W-:Y:S02]  /*1cd0*/  UISETP.NE.U32.AND UP0, UPT, UR8, URZ, UPT ;  /* 0x0000003f0800728c */ /* 0x000fe4000bf05070 */
[----:B------:R-:W-:Y:S02]  /*1ce0*/  ULEA UR12, UR16, UR12, 0x8 ;  /* 0x0000000c100c7291 */ /* 0x000fe4000f8e403f */
[----:B------:R-:W-:Y:S01]  /*1cf0*/  ULEA UR14, UR16, UR7, 0x7 ;  /* 0x00000007100e7291 */ /* 0x000fe2000f8e383f */
[----:B------:R-:W-:Y:S01]  /*1d00*/  UMOV UR13, 0xc0000010 ;  /* 0xc0000010000d7882 */ /* 0x000fe20000000000 */
[----:B------:R-:W-:Y:S01]  /*1d10*/  UMOV UR15, 0xc0000010 ;  /* 0xc0000010000f7882 */ /* 0x000fe20000000000 */
[----:B------:R-:W-:-:S06]  /*1d20*/  UIADD3 UR6, UR6, 0x1, URZ ;  /* 0x0000000106067890 */ /* 0x000fcc000fffe03f */
[----:B------:R-:W-:Y:S01]  /*1d30*/  QGMMA.64x64x32.F32.E4M3.E4M3 R24, gdesc[UR12], R24, UP0, gsb0 ;  /* 0x00e000000c1879f3 */ /* 0x000fe2000b800818 */
[----:B------:R-:W-:-:S04]  /*1d40*/  UISETP.NE.AND UP0, UPT, UR6, UR17, UPT ;  /* 0x000000110600728c */ /* 0x000fc8000bf05270 */
[----:B------:R-:W-:-:S06]  /*1d50*/  USEL UR7, URZ, 0x1, UP0 ;  /* 0x000000013f077887 */ /* 0x000fcc0008000000 */
[----:B------:R-:W-:Y:S01]  /*1d60*/  ISETP.NE.AND P0, PT, RZ, UR7, PT ;  /* 0x00000007ff007c0c */ /* 0x000fe2000bf05270 */
[----:B------:R-:W-:-:S12]  /*1d70*/  WARPGROUP.DEPBAR.LE gsb0, 0x1 ;  /* 0x00008000000079c5 */ /* 0x000fd80000010100 */
[----:B------:R-:W-:Y:S05]  /*1d80*/  @!P0 BRA `(.L_x_28) ;  /* 0x0000000000888947 */ /* 0x000fea0003800000 */
[----:B------:R-:W-:Y:S02]  /*1d90*/  WARPGROUP.DEPBAR.LE gsb0, 0x0 ;  /* 0x00008000000079c5 */ /* 0x000fe40000010000 */
[----:B------:R-:W-:-:S01]  /*1da0*/  FADD R79, R24, R79 ;  /* 0x0000004f184f7221 */ /* 0x000fc20000000000 */
[----:B------:R-:W-:Y:S01]  /*1db0*/  FADD R80, R25, R80 ;  /* 0x0000005019507221 */ /* 0x000fe20000000000 */
        /* <DEDUP_REMOVED lines=30> */
[----:B------:R-:W-:-:S06]  /*1fa0*/  UMOV UR6, URZ ;  /* 0x0000003f00067c82 */ /* 0x000fcc0008000000 */
.L_x_28:
[----:B------:R-:W-:Y:S05]  /*1fb0*/  @!P1 BRA `(.L_x_29) ;  /* 0x0000000000049947 */ /* 0x000fea0003800000 */
[----:B------:R-:W-:Y:S01]  /*1fc0*/  BPT.TRAP 0x1 ;  /* 0x000000040000795c */ /* 0x000fe20000300000 */
.L_x_29:
[----:B------:R-:W-:-:S13]  /*1fd0*/  ISETP.NE.AND P0, PT, R6, RZ, PT ;  /* 0x000000ff0600720c */ /* 0x000fda0003f05270 */
[----:B01----:R-:W-:-:S05]  /*1fe0*/  @P0 LEA R10, R9, UR10, 0x3 ;  /* 0x0000000a090a0c11 */ /* 0x003fca000f8e18ff */
[----:B------:R-:W-:-:S05]  /*1ff0*/  @P0 VIADD R10, R10, 0x28 ;  /* 0x000000280a0a0836 */ /* 0x000fca0000000000 */
[----:B------:R-:W-:-:S04]  /*2000*/  @P0 PRMT R10, R3, 0x654, R10 ;  /* 0x00000654030a0816 */ /* 0x000fc8000000000a */
[----:B------:R0:W-:Y:S01]  /*2010*/  @P0 SYNCS.ARRIVE.TRANS64.RED.A1T0 RZ, [R10+URZ], RZ ;  /* 0x000000ff0aff09a7 */ /* 0x0001e2000810043f */
[----:B------:R-:W-:-:S13]  /*2020*/  ISETP.GT.U32.AND P0, PT, R2, 0x1, PT ;  /* 0x000000010200780c */ /* 0x000fda0003f04070 */
[----:B0-----:R-:W-:Y:S05]  /*2030*/  @P0 BRA `(.L_x_30) ;  /* 0x0000000000040947 */ /* 0x001fea0003800000 */
[----:B------:R-:W-:Y:S01]  /*2040*/  BPT.TRAP 0x1 ;  /* 0x000000040000795c */ /* 0x000fe20000300000 */
.L_x_30:
[----:B------:R-:W-:Y:S01]  /*2050*/  UIADD3 UR16, UR16, 0x1, URZ ;  /* 0x0000000110107890 */ /* 0x000fe2000fffe03f */
[C---:B------:R-:W-:Y:S01]  /*2060*/  ISETP.GT.AND P1, PT, R8.reuse, 0x1, PT ;  /* 0x000000010800780c */ /* 0x040fe20003f24270 */
[----:B------:R-:W-:Y:S02]  /*2070*/  VIADD R9, R9, 0x1 ;  /* 0x0000000109097836 */ /* 0x000fe40000000000 */
[----:B------:R-:W-:Y:S01]  /*2080*/  UISETP.NE.AND UP0, UPT, UR16, 0x5, UPT ;  /* 0x000000051000788c */ /* 0x000fe2000bf05270 */
[----:B------:R-:W-:Y:S02]  /*2090*/  VIADD R8, R8, 0xffffffff ;  /* 0xffffffff08087836 */ /* 0x000fe40000000000 */
[C---:B------:R-:W-:Y:S01]  /*20a0*/  ISETP.NE.AND P0, PT, R9.reuse, 0x5, PT ;  /* 0x000000050900780c */ /* 0x040fe20003f05270 */
[----:B------:R-:W-:Y:S02]  /*20b0*/  USEL UR8, URZ, 0x1, UP0 ;  /* 0x000000013f087887 */ /* 0x000fe40008000000 */
[----:B------:R-:W-:Y:S01]  /*20c0*/  USEL UR16, UR16, URZ, UP0 ;  /* 0x0000003f10107287 */ /* 0x000fe20008000000 */
[----:B------:R-:W-:-:S03]  /*20d0*/  SEL R9, R9, RZ, P0 ;  /* 0x000000ff09097207 */ /* 0x000fc60000000000 */
[----:B------:R-:W-:Y:S01]  /*20e0*/  LOP3.LUT R14, R14, UR8, RZ, 0x3c, !PT ;  /* 0x000000080e0e7c12 */ /* 0x000fe2000f8e3cff */
[----:B------:R-:W-:Y:S01]  /*20f0*/  UMOV UR8, 0x1 ;  /* 0x0000000100087882 */ /* 0x000fe20000000000 */
[----:B------:R-:W-:Y:S06]  /*2100*/  @P1 BRA `(.L_x_31) ;  /* 0xfffffff800981947 */ /* 0x000fec000383ffff */
.L_x_23:
[----:B------:R-:W-:Y:S01]  /*2110*/  UISETP.NE.AND UP0, UPT, UR6, URZ, UPT ;  /* 0x0000003f0600728c */ /* 0x000fe2000bf05270 */
[----:B01----:R-:W0:Y:S03]  /*2120*/  LDC R8, c[0x0][0x28c] ;  /* 0x0000a300ff087b82 */ /* 0x003e260000000800 */
[----:B------:R-:W-:-:S06]  /*2130*/  USEL UR6, URZ, 0x1, !UP0 ;  /* 0x000000013f067887 */ /* 0x000fcc000c000000 */
[----:B------:R-:W-:Y:S02]  /*2140*/  ISETP.NE.AND P0, PT, RZ, UR6, PT ;  /* 0x00000006ff007c0c */ /* 0x000fe4000bf05270 */
[----:B0-----:R-:W-:-:S11]  /*2150*/  ISETP.GE.AND P1, PT, R8, 0x1, PT ;  /* 0x000000010800780c */ /* 0x001fd60003f26270 */
[----:B------:R-:W-:Y:S05]  /*2160*/  @!P0 BRA `(.L_x_32) ;  /* 0x0000000000848947 */ /* 0x000fea0003800000 */
[----:B------:R-:W-:Y:S02]  /*2170*/  WARPGROUP.DEPBAR.LE gsb0, 0x0 ;  /* 0x00008000000079c5 */ /* 0x000fe40000010000 */
[----:B------:R-:W-:Y:S01]  /*2180*/  FADD R79, R24, R79 ;  /* 0x0000004f184f7221 */ /* 0x000fe20000000000 */
        /* <DEDUP_REMOVED lines=30> */
[----:B------:R-:W-:-:S07]  /*2370*/  FADD R16, R16, R55 ;  /* 0x0000003710107221 */ /* 0x000fce0000000000 */
.L_x_32:
[----:B------:R-:W-:Y:S02]  /*2380*/  WARPGROUP.DEPBAR.LE gsb0, 0x0 ;  /* 0x00008000000079c5 */ /* 0x000fe40000010000 */
[----:B------:R-:W-:Y:S05]  /*2390*/  @!P1 BRA `(.L_x_33) ;  /* 0x0000000000549947 */ /* 0x000fea0003800000 */
[----:B------:R-:W-:-:S13]  /*23a0*/  ISETP.NE.AND P0, PT, R81, 0x3, PT ;  /* 0x000000035100780c */ /* 0x000fda0003f05270 */
[----:B------:R-:W-:Y:S05]  /*23b0*/  @!P0 BRA `(.L_x_34) ;  /* 0x0000000000048947 */ /* 0x000fea0003800000 */
[----:B------:R-:W-:Y:S01]  /*23c0*/  BPT.TRAP 0x1 ;  /* 0x000000040000795c */ /* 0x000fe20000300000 */
.L_x_34:
[----:B------:R-:W-:Y:S01]  /*23d0*/  ISETP.NE.AND P0, PT, R6, RZ, PT ;  /* 0x000000ff0600720c */ /* 0x000fe20003f05270 */
[----:B------:R-:W-:Y:S01]  /*23e0*/  BSSY B0, `(.L_x_35) ;  /* 0x000000e000007945 */ /* 0x000fe20003800000 */
[----:B------:R-:W-:-:S11]  /*23f0*/  ISETP.GT.U32.AND P1, PT, R2, 0x1, PT ;  /* 0x000000010200780c */ /* 0x000fd60003f24070 */
[----:B------:R-:W-:Y:S05]  /*2400*/  @!P0 BRA `(.L_x_36) ;  /* 0x00000000002c8947 */ /* 0x000fea0003800000 */
[----:B------:R-:W-:-:S04]  /*2410*/  UISETP.LT.AND UP0, UPT, UR9, 0x1, UPT ;  /* 0x000000010900788c */ /* 0x000fc8000bf01270 */
[----:B------:R-:W-:-:S04]  /*2420*/  USEL UR8, UR9, 0x1, UP0 ;  /* 0x0000000109087887 */ /* 0x000fc80008000000 */
[----:B------:R-:W-:-:S04]  /*2430*/  UIADD3 UR8, UR5, UR9, -UR8 ;  /* 0x0000000905087290 */ /* 0x000fc8000fffe808 */
[----:B------:R-:W-:-:S04]  /*2440*/  UIMAD.WIDE.U32 UR6, UR8, -0x33333333, URZ ;  /* 0xcccccccd080678a5 */ /* 0x000fc8000f8e003f */
[----:B------:R-:W-:-:S04]  /*2450*/  USHF.R.U32.HI UR6, URZ, 0x2, UR7 ;  /* 0x000000023f067899 */ /* 0x000fc80008011607 */
[----:B------:R-:W-:-:S04]  /*2460*/  UIMAD UR8, UR6, -0x5, UR8 ;  /* 0xfffffffb060878a4 */ /* 0x000fc8000f8e0208 */
[----:B------:R-:W-:-:S04]  /*2470*/  ULEA UR8, UR8, UR10, 0x3 ;  /* 0x0000000a08087291 */ /* 0x000fc8000f8e183f */
[----:B------:R-:W-:-:S06]  /*2480*/  UIADD3 UR8, UR8, 0x28, URZ ;  /* 0x0000002808087890 */ /* 0x000fcc000fffe03f */
[----:B------:R-:W-:-:S05]  /*2490*/  IMAD.U32 R8, RZ, RZ, UR8 ;  /* 0x00000008ff087e24 */ /* 0x000fca000f8e00ff */
[----:B------:R-:W-:-:S04]  /*24a0*/  PRMT R8, R3, 0x654, R8 ;  /* 0x0000065403087816 */ /* 0x000fc80000000008 */
[----:B------:R0:W-:Y:S03]  /*24b0*/  SYNCS.ARRIVE.TRANS64.RED.A1T0 RZ, [R8+URZ], RZ ;  /* 0x000000ff08ff79a7 */ /* 0x0001e6000810043f */
.L_x_36:
[----:B------:R-:W-:Y:S05]  /*24c0*/  BSYNC B0 ;  /* 0x0000000000007941 */ /* 0x000fea0003800000 */
.L_x_35:
[----:B------:R-:W-:Y:S05]  /*24d0*/  @P1 BRA `(.L_x_33) ;  /* 0x0000000000041947 */ /* 0x000fea0003800000 */
[----:B------:R-:W-:Y:S01]  /*24e0*/  BPT.TRAP 0x1 ;  /* 0x000000040000795c */ /* 0x000fe20000300000 */
.L_x_33:
[----:B------:R-:W1:Y:S01]  /*24f0*/  LDC R24, c[0x0][0x288] ;  /* 0x0000a200ff187b82 */ /* 0x000e620000000800 */
[C---:B------:R-:W-:Y:S01]  /*2500*/  LOP3.LUT R14, R0.reuse, 0x3, RZ, 0xc0, !PT ;  /* 0x00000003000e7812 */ /* 0x040fe200078ec0ff */
[----:B------:R-:W-:Y:S01]  /*2510*/  IMAD.SHL.U32 R25, R15, 0x40, RZ ;  /* 0x000000400f197824 */ /* 0x000fe200078e00ff */
[--C-:B0-----:R-:W-:Y:S01]  /*2520*/  SHF.R.U32.HI R8, RZ, 0x2, R0.reuse ;  /* 0x00000002ff087819 */ /* 0x101fe20000011600 */
[----:B------:R-:W-:Y:S01]  /*2530*/  UIADD3 UR5, UR9, UR5, URZ ;  /* 0x0000000509057290 */ /* 0x000fe2000fffe03f */
[----:B------:R-:W-:Y:S01]  /*2540*/  LOP3.LUT R10, R0, 0x60, RZ, 0xc0, !PT ;  /* 0x00000060000a7812 */ /* 0x000fe200078ec0ff */
[----:B------:R-:W-:Y:S01]  /*2550*/  ULDC UR12, c[0x0][0x284] ;  /* 0x0000a100000c7ab9 */ /* 0x000fe20000000800 */
[----:B------:R-:W-:Y:S01]  /*2560*/  SHF.R.U32.HI R11, RZ, 0x7, R0 ;  /* 0x00000007ff0b7819 */ /* 0x000fe20000011600 */
[----:B------:R-:W-:Y:S01]  /*2570*/  UISETP.GT.U32.AND UP0, UPT, UR5, 0x4, UPT ;  /* 0x000000040500788c */ /* 0x000fe2000bf04070 */
[----:B------:R-:W-:Y:S01]  /*2580*/  LOP3.LUT R9, R8, 0x7, RZ, 0xc0, !PT ;  /* 0x0000000708097812 */ /* 0x000fe200078ec0ff */
[----:B------:R-:W-:Y:S01]  /*2590*/  UISETP.GE.U32.AND UP1, UPT, UR9, 0x5, UPT ;  /* 0x000000050900788c */ /* 0x000fe2000bf26070 */
[----:B------:R-:W-:Y:S01]  /*25a0*/  SHF.R.U32.HI R10, RZ, 0x1, R10 ;  /* 0x00000001ff0a7819 */ /* 0x000fe2000001160a */
[----:B------:R-:W-:Y:S01]  /*25b0*/  UISETP.LT.U32.AND UP0, UPT, UR9, 0x5, UP0 ;  /* 0x000000050900788c */ /* 0x000fe20008701070 */
[----:B------:R-:W-:Y:S01]  /*25c0*/  LOP3.LUT R8, R11, 0x1, RZ, 0xc0, !PT ;  /* 0x000000010b087812 */ /* 0x000fe200078ec0ff */
[----:B------:R-:W-:Y:S01]  /*25d0*/  ULDC.64 UR10, c[0x0][0x5d0] ;  /* 0x00017400000a7ab9 */ /* 0x000fe20000000a00 */
[----:B------:R-:W-:Y:S01]  /*25e0*/  IADD3 R27, RZ, -R10, -R9 ;  /* 0x8000000aff1b7210 */ /* 0x000fe20007ffe809 */
[----:B------:R-:W-:Y:S01]  /*25f0*/  UIMAD.WIDE.U32 UR6, UR5, -0x33333333, URZ ;  /* 0xcccccccd050678a5 */ /* 0x000fe2000f8e003f */
[----:B------:R-:W-:Y:S01]  /*2600*/  SHF.R.S32.HI R32, RZ, 0x1f, R73 ;  /* 0x0000001fff207819 */ /* 0x000fe20000011449 */
[----:B------:R-:W-:Y:S01]  /*2610*/  USEL UR8, URZ, 0x1, !UP0 ;  /* 0x000000013f087887 */ /* 0x000fe2000c000000 */
[C---:B------:R-:W-:Y:S01]  /*2620*/  IMAD.SHL.U32 R26, R8.reuse, 0x40, RZ ;  /* 0x00000040081a7824 */ /* 0x040fe200078e00ff */
[----:B------:R-:W-:Y:S01]  /*2630*/  USHF.R.U32.HI UR6, URZ, 0x2, UR7 ;  /* 0x000000023f067899 */ /* 0x000fe20008011607 */
[----:B------:R-:W-:Y:S01]  /*2640*/  IMAD R27, R8, -0x40, R27 ;  /* 0xffffffc0081b7824 */ /* 0x000fe200078e021b */
[----:B------:R-:W-:Y:S01]  /*2650*/  ULOP3.LUT UR4, UR4, UR8, URZ, 0x3c, !UPT ;  /* 0x0000000804047292 */ /* 0x000fe2000f8e3c3f */
[----:B------:R-:W-:Y:S01]  /*2660*/  IMAD R8, R32, UR10, RZ ;  /* 0x0000000a20087c24 */ /* 0x000fe2000f8e02ff */
[----:B-1----:R-:W-:Y:S01]  /*2670*/  ISETP.GE.AND P0, PT, R25, R24, PT ;  /* 0x000000181900720c */ /* 0x002fe20003f06270 */
[----:B------:R-:W-:Y:S01]  /*2680*/  IMAD R28, R14, -0x2, R24 ;  /* 0xfffffffe0e1c7824 */ /* 0x000fe200078e0218 */
[----:B------:R-:W-:Y:S01]  /*2690*/  LOP3.LUT R11, R26, 0x40, R9, 0xe2, !PT ;  /* 0x000000401a0b7812 */ /* 0x000fe200078ee209 */
[C---:B------:R-:W-:Y:S01]  /*26a0*/  IMAD.SHL.U32 R24, R71.reuse, 0x80, RZ ;  /* 0x0000008047187824 */ /* 0x040fe200078e00ff */
[----:B------:R-:W-:Y:S01]  /*26b0*/  UIMAD UR5, UR6, -0x5, UR5 ;  /* 0xfffffffb060578a4 */ /* 0x000fe2000f8e0205 */
[----:B------:R-:W-:Y:S01]  /*26c0*/  IMAD.SHL.U32 R14, R0, 0x2, RZ ;  /* 0x00000002000e7824 */ /* 0x000fe200078e00ff */
[----:B------:R-:W-:Y:S01]  /*26d0*/  @UP1 ULOP3.LUT UR4, UR4, 0x1, UR6, 0x78, !UPT ;  /* 0x0000000104041892 */ /* 0x000fe2000f8e7806 */
[----:B------:R-:W-:Y:S01]  /*26e0*/  IMAD.WIDE R30, R71, 0x80, RZ ;  /* 0x00000080471e7825 */ /* 0x000fe200078e02ff */
[----:B------:R-:W-:-:S02]  /*26f0*/  ISETP.GE.OR P0, PT, R24, UR12, P0 ;  /* 0x0000000c18007c0c */ /* 0x000fc40008706670 */
[----:B------:R-:W-:Y:S01]  /*2700*/  LOP3.LUT R14, R25, 0x6, R14, 0xf8, !PT ;  /* 0x00000006190e7812 */ /* 0x000fe200078ef80e */
[C---:B------:R-:W-:Y:S01]  /*2710*/  IMAD R29, R73.reuse, UR11, R8 ;  /* 0x0000000b491d7c24 */ /* 0x040fe2000f8e0208 */
[----:B------:R-:W-:Y:S01]  /*2720*/  IADD3 R27, -R24, UR12, R27 ;  /* 0x0000000c181b7c10 */ /* 0x000fe2000fffe11b */
[----:B------:R-:W-:Y:S01]  /*2730*/  IMAD.IADD R28, R28, 0x1, -R25 ;  /* 0x000000011c1c7824 */ /* 0x000fe200078e0a19 */
[----:B------:R-:W-:Y:S01]  /*2740*/  SHF.R.S32.HI R15, RZ, 0x1f, R14 ;  /* 0x0000001fff0f7819 */ /* 0x000fe2000001140e */
[----:B------:R-:W-:Y:S01]  /*2750*/  IMAD.MOV.U32 R26, RZ, RZ, -0x1 ;  /* 0xffffffffff1a7424 */ /* 0x000fe200078e00ff */
[----:B------:R-:W-:Y:S01]  /*2760*/  LOP3.LUT R33, R30, R11, R10, 0xfe, !PT ;  /* 0x0000000b1e217212 */ /* 0x000fe200078efe0a */
[----:B------:R-:W-:-:S04]  /*2770*/  IMAD.WIDE.U32 R8, R73, UR10, R14 ;  /* 0x0000000a49087c25 */ /* 0x000fc8000f8e000e */
[----:B------:R-:W-:Y:S01]  /*2780*/  IMAD.IADD R9, R9, 0x1, R29 ;  /* 0x0000000109097824 */ /* 0x000fe200078e021d */
[----:B------:R-:W-:Y:S06]  /*2790*/  @P0 BRA `(.L_x_37) ;  /* 0x0000002400940947 */ /* 0x000fec0003800000 */
[----:B------:R-:W0:Y:S01]  /*27a0*/  LDC.64 R24, c[0x0][0x5c8] ;  /* 0x00017200ff187b82 */ /* 0x000e220000000a00 */
[----:B------:R-:W-:Y:S01]  /*27b0*/  ULDC.64 UR6, c[0x0][0x5c0] ;  /* 0x0001700000067ab9 */ /* 0x000fe20000000a00 */
[----:B------:R-:W-:Y:S01]  /*27c0*/  BSSY B0, `(.L_x_37) ;  /* 0x0000262000007945 */ /* 0x000fe20003800000 */
[-C--:B0-----:R-:W-:Y:S02]  /*27d0*/  IMAD R10, R31, R24.reuse, RZ ;  /* 0x000000181f0a7224 */ /* 0x081fe400078e02ff */
[----:B------:R-:W-:-:S04]  /*27e0*/  IMAD.WIDE.U32 R8, R33, R24, R8 ;  /* 0x0000001821087225 */ /* 0x000fc800078e0008 */
[----:B------:R-:W-:Y:S01]  /*27f0*/  IMAD R11, R33, R25, R10 ;  /* 0x00000019210b7224 */ /* 0x000fe200078e020a */
[----:B------:R-:W-:Y:S02]  /*2800*/  LEA R10, P0, R24, R8, 0x3 ;  /* 0x00000008180a7211 */ /* 0x000fe400078018ff */
[----:B------:R-:W-:Y:S01]  /*2810*/  IADD3 R8, P1, R8, UR6, RZ ;  /* 0x0000000608087c10 */ /* 0x000fe2000ff3e0ff */
[----:B------:R-:W-:Y:S01]  /*2820*/  IMAD.IADD R9, R9, 0x1, R11 ;  /* 0x0000000109097824 */ /* 0x000fe200078e020b */
[----:B------:R-:W-:-:S04]  /*2830*/  IADD3 R10, P2, R10, UR6, RZ ;  /* 0x000000060a0a7c10 */ /* 0x000fc8000ff5e0ff */
[----:B------:R-:W-:Y:S02]  /*2840*/  LEA.HI.X R11, R24, R9, R25, 0x3, P0 ;  /* 0x00000009180b7211 */ /* 0x000fe400000f1c19 */
[----:B----45:R-:W-:Y:S02]  /*2850*/  FSETP.NEU.AND P0, PT, R12, RZ, PT ;  /* 0x000000ff0c00720b */ /* 0x030fe40003f0d000 */
[----:B------:R-:W-:Y:S02]  /*2860*/  IADD3.X R9, R9, UR7, RZ, P1, !PT ;  /* 0x0000000709097c10 */ /* 0x000fe40008ffe4ff */
[----:B------:R-:W-:-:S09]  /*2870*/  IADD3.X R11, R11, UR7, RZ, P2, !PT ;  /* 0x000000070b0b7c10 */ /* 0x000fd200097fe4ff */
[----:B------:R-:W-:Y:S05]  /*2880*/  @!P0 BRA `(.L_x_38) ;  /* 0x0000001c00148947 */ /* 0x000fea0003800000 */
[----:B------:R-:W-:Y:S01]  /*2890*/  ULDC.64 UR6, c[0x0][0x5b8] ;  /* 0x00016e0000067ab9 */ /* 0x000fe20000000a00 */
[----:B------:R-:W-:Y:S01]  /*28a0*/  ISETP.GE.AND P0, PT, R28, 0x1, PT ;  /* 0x000000011c00780c */ /* 0x000fe20003f06270 */
[----:B------:R-:W-:Y:S01]  /*28b0*/  IMAD R32, R32, UR6, RZ ;  /* 0x0000000620207c24 */ /* 0x000fe2000f8e02ff */
[----:B------:R-:W-:Y:S01]  /*28c0*/  ULDC.64 UR10, c[0x0][0x5a8] ;  /* 0x00016a00000a7ab9 */ /* 0x000fe20000000a00 */
[----:B------:R-:W-:Y:S01]  /*28d0*/  IMAD.WIDE.U32 R24, R73, UR6, R14 ;  /* 0x0000000649187c25 */ /* 0x000fe2000f8e000e */
[----:B------:R-:W-:Y:S01]  /*28e0*/  ISETP.LT.OR P3, PT, R27, 0x1, !P0 ;  /* 0x000000011b00780c */ /* 0x000fe20004761670 */
[----:B------:R-:W-:Y:S02]  /*28f0*/  BSSY B1, `(.L_x_39) ;  /* 0x000000c000017945 */ /* 0x000fe40003800000 */
[----:B------:R-:W-:Y:S01]  /*2900*/  IMAD R73, R73, UR7, R32 ;  /* 0x0000000749497c24 */ /* 0x000fe2000f8e0220 */
[----:B------:R-:W-:Y:S02]  /*2910*/  ULDC.64 UR6, c[0x0][0x5b0] ;  /* 0x00016c0000067ab9 */ /* 0x000fe40000000a00 */
[----:B------:R-:W-:-:S02]  /*2920*/  IMAD R29, R31, UR6, RZ ;  /* 0x000000061f1d7c24 */ /* 0x000fc4000f8e02ff */
[----:B------:R-:W-:Y:S02]  /*2930*/  IMAD.IADD R25, R25, 0x1, R73 ;  /* 0x0000000119197824 */ /* 0x000fe400078e0249 */
[C---:B------:R-:W-:Y:S02]  /*2940*/  IMAD R29, R33.reuse, UR7, R29 ;  /* 0x00000007211d7c24 */ /* 0x040fe4000f8e021d */
[----:B------:R-:W-:-:S03]  /*2950*/  IMAD.WIDE.U32 R14, R33, UR6, R24 ;  /* 0x00000006210e7c25 */ /* 0x000fc6000f8e0018 */
[----:B------:R-:W-:-:S04]  /*2960*/  IADD3 R14, P1, R14, UR10, RZ ;  /* 0x0000000a0e0e7c10 */ /* 0x000fc8000ff3e0ff */
[--C-:B------:R-:W-:Y:S02]  /*2970*/  IADD3.X R15, R15, UR11, R29.reuse, P1, !PT ;  /* 0x0000000b0f0f7c10 */ /* 0x100fe40008ffe41d */
[----:B------:R-:W-:Y:S01]  /*2980*/  PRMT R29, RZ, 0x7610, R29 ;  /* 0x00007610ff1d7816 */ /* 0x000fe2000000001d */
[----:B------:R-:W-:Y:S06]  /*2990*/  @P3 BRA `(.L_x_40) ;  /* 0x0000000000043947 */ /* 0x000fec0003800000 */
[----:B------:R0:W5:Y:S02]  /*29a0*/  LDG.E.U8 R29, desc[UR18][R14.64] ;  /* 0x000000120e1d7981 */ /* 0x000164000c1e1100 */
.L_x_40:
[----:B------:R-:W-:Y:S05]  /*29b0*/  BSYNC B1 ;  /* 0x0000000000017941 */ /* 0x000fea0003800000 */
.L_x_39:
[----:B-----5:R-:W-:Y:S01]  /*29c0*/  LOP3.LUT R29, R29, 0xff, RZ, 0xc0, !PT ;  /* 0x000000ff1d1d7812 */ /* 0x020fe200078ec0ff */
[----:B------:R-:W-:Y:S01]  /*29d0*/  BSSY B1, `(.L_x_41) ;  /* 0x000000c000017945 */ /* 0x000fe20003800000 */
[----:B------:R-:W-:Y:S02]  /*29e0*/  ISETP.GE.AND P1, PT, R28, 0x2, PT ;  /* 0x000000021c00780c */ /* 0x000fe40003f26270 */
[----:B------:R-:W-:Y:S02]  /*29f0*/  F2FP.F16.E4M3.UNPACK_B R29, R29 ;  /* 0x0000001dff1d723e */ /* 0x000fe400020006ff */
[----:B------:R-:W-:-:S03]  /*2a00*/  ISETP.LT.OR P2, PT, R27, 0x1, !P1 ;  /* 0x000000011b00780c */ /* 0x000fc60004f41670 */
[----:B------:R-:W-:-:S05]  /*2a10*/  HADD2.F32 R29, -RZ, R29.H0_H0 ;  /* 0x2000001dff1d7230 */ /* 0x000fca0000004100 */
[----:B------:R-:W-:Y:S01]  /*2a20*/  FMUL R32, R29, R12 ;  /* 0x0000000c1d207220 */ /* 0x000fe20000400000 */
[----:B------:R-:W-:-:S03]  /*2a30*/  PRMT R29, RZ, 0x7610, R29 ;  /* 0x00007610ff1d7816 */ /* 0x000fc6000000001d */
[----:B--2---:R-:W-:-:S05]  /*2a40*/  FFMA R32, R79, R7, R32 ;  /* 0x000000074f207223 */ /* 0x004fca0000000020 */
[----:B------:R-:W-:-:S05]  /*2a50*/  F2FP.SATFINITE.E4M3.F32.PACK_AB_MERGE_C R35, RZ, R32, RZ ;  /* 0x00000020ff23723e */ /* 0x000fca00048070ff */
[----:B------:R1:W-:Y:S01]  /*2a60*/  @!P3 STG.E.U8 desc[UR18][R8.64], R35 ;  /* 0x000000230800b986 */ /* 0x0003e2000c101112 */
[----:B------:R-:W-:Y:S05]  /*2a70*/  @P2 BRA `(.L_x_42) ;  /* 0x0000000000042947 */ /* 0x000fea0003800000 */
[----:B------:R2:W5:Y:S02]  /*2a80*/  LDG.E.U8 R29, desc[UR18][R14.64+0x1] ;  /* 0x000001120e1d7981 */ /* 0x000564000c1e1100 */
.L_x_42:
[----:B------:R-:W-:Y:S05]  /*2a90*/  BSYNC B1 ;  /* 0x0000000000017941 */ /* 0x000fea0003800000 */
.L_x_41:
[----:B-----5:R-:W-:Y:S01]  /*2aa0*/  LOP3.LUT R29, R29, 0xff, RZ, 0xc0, !PT ;  /* 0x000000ff1d1d7812 */ /* 0x020fe200078ec0ff */
[----:B------:R-:W-:Y:S01]  /*2ab0*/  BSSY B1, `(.L_x_43) ;  /* 0x0000012000017945 */ /* 0x000fe20003800000 */
[----:B------:R-:W-:Y:S02]  /*2ac0*/  IADD3 R33, P3, R33, 0x8, RZ ;  /* 0x0000000821217810 */ /* 0x000fe40007f7e0ff */
[----:B------:R-:W-:Y:S02]  /*2ad0*/  F2FP.F16.E4M3.UNPACK_B R29, R29 ;  /* 0x0000001dff1d723e */ /* 0x000fe400020006ff */
[----:B------:R-:W-:Y:S01]  /*2ae0*/  ISETP.LT.OR P0, PT, R27, 0x9, !P0 ;  /* 0x000000091b00780c */ /* 0x000fe20004701670 */
[----:B------:R-:W-:Y:S02]  /*2af0*/  IMAD.X R30, RZ, RZ, R31, P3 ;  /* 0x000000ffff1e7224 */ /* 0x000fe400018e061f */
[----:B------:R-:W-:Y:S02]  /*2b00*/  HADD2.F32 R29, -RZ, R29.H0_H0 ;  /* 0x2000001dff1d7230 */ /* 0x000fe40000004100 */
[----:B------:R-:W-:-:S02]  /*2b10*/  IMAD R30, R30, UR6, RZ ;  /* 0x000000061e1e7c24 */ /* 0x000fc4000f8e02ff */
[----:B------:R-:W-:-:S04]  /*2b20*/  IMAD.WIDE.U32 R24, R33, UR6, R24 ;  /* 0x0000000621187c25 */ /* 0x000fc8000f8e0018 */
[----:B------:R-:W-:Y:S01]  /*2b30*/  FMUL R29, R29, R12 ;  /* 0x0000000c1d1d7220 */ /* 0x000fe20000400000 */
[----:B------:R-:W-:-:S03]  /*2b40*/  IMAD R33, R33, UR7, R30 ;  /* 0x0000000721217c24 */ /* 0x000fc6000f8e021e */
[----:B------:R-:W-:Y:S01]  /*2b50*/  FFMA R29, R80, R7, R29 ;  /* 0x00000007501d7223 */ /* 0x000fe2000000001d */
[----:B------:R-:W-:-:S04]  /*2b60*/  IADD3 R24, P3, R24, UR10, RZ ;  /* 0x0000000a18187c10 */ /* 0x000fc8000ff7e0ff */
[----:B------:R-:W-:Y:S02]  /*2b70*/  F2FP.SATFINITE.E4M3.F32.PACK_AB_MERGE_C R31, RZ, R29, RZ ;  /* 0x0000001dff1f723e */ /* 0x000fe400048070ff */
[----:B------:R-:W-:Y:S02]  /*2b80*/  IADD3.X R25, R25, UR11, R33, P3, !PT ;  /* 0x0000000b19197c10 */ /* 0x000fe40009ffe421 */
[----:B------:R-:W-:Y:S01]  /*2b90*/  PRMT R29, RZ, 0x7610, R29 ;  /* 0x00007610ff1d7816 */ /* 0x000fe2000000001d */
[----:B------:R3:W-:Y:S01]  /*2ba0*/  @!P2 STG.E.U8 desc[UR18][R8.64+0x1], R31 ;  /* 0x0000011f0800a986 */ /* 0x0007e2000c101112 */
[----:B------:R-:W-:Y:S05]  /*2bb0*/  @P0 BRA `(.L_x_44) ;  /* 0x0000000000040947 */ /* 0x000fea0003800000 */
[----:B------:R4:W5:Y:S02]  /*2bc0*/  LDG.E.U8 R29, desc[UR18][R24.64] ;  /* 0x00000012181d7981 */ /* 0x000964000c1e1100 */
.L_x_44:
[----:B------:R-:W-:Y:S05]  /*2bd0*/  BSYNC B1 ;  /* 0x0000000000017941 */ /* 0x000fea0003800000 */
.L_x_43:
[----:B-----5:R-:W-:Y:S01]  /*2be0*/  LOP3.LUT R29, R29, 0xff, RZ, 0xc0, !PT ;  /* 0x000000ff1d1d7812 */ /* 0x020fe200078ec0ff */
[----:B------:R-:W-:Y:S01]  /*2bf0*/  BSSY B1, `(.L_x_45) ;  /* 0x000000b000017945 */ /* 0x000fe20003800000 */
[----:B------:R-:W-:Y:S02]  /*2c00*/  ISETP.LT.OR P1, PT, R27, 0x9, !P1 ;  /* 0x000000091b00780c */ /* 0x000fe40004f21670 */
[----:B------:R-:W-:-:S05]  /*2c10*/  F2FP.F16.E4M3.UNPACK_B R29, R29 ;  /* 0x0000001dff1d723e */ /* 0x000fca00020006ff */
[----:B------:R-:W-:-:S05]  /*2c20*/  HADD2.F32 R29, -RZ, R29.H0_H0 ;  /* 0x2000001dff1d7230 */ /* 0x000fca0000004100 */
[----:B------:R-:W-:Y:S01]  /*2c30*/  FMUL R30, R29, R12 ;  /* 0x0000000c1d1e7220 */ /* 0x000fe20000400000 */
[----:B------:R-:W-:-:S03]  /*2c40*/  PRMT R29, RZ, 0x7610, R29 ;  /* 0x00007610ff1d7816 */ /* 0x000fc6000000001d */
[----:B------:R-:W-:-:S05]  /*2c50*/  FFMA R30, R77, R7, R30 ;  /* 0x000000074d1e7223 */ /* 0x000fca000000001e */
[----:B---3--:R-:W-:-:S05]  /*2c60*/  F2FP.SATFINITE.E4M3.F32.PACK_AB_MERGE_C R31, RZ, R30, RZ ;  /* 0x0000001eff1f723e */ /* 0x008fca00048070ff */
[----:B------:R3:W-:Y:S01]  /*2c70*/  @!P0 STG.E.U8 desc[UR18][R10.64], R31 ;  /* 0x0000001f0a008986 */ /* 0x0007e2000c101112 */
[----:B------:R-:W-:Y:S05]  /*2c80*/  @P1 BRA `(.L_x_46) ;  /* 0x0000000000041947 */ /* 0x000fea0003800000 */
[----:B------:R0:W5:Y:S02]  /*2c90*/  LDG.E.U8 R29, desc[UR18][R24.64+0x1] ;  /* 0x00000112181d7981 */ /* 0x000164000c1e1100 */
.L_x_46:
[----:B------:R-:W-:Y:S05]  /*2ca0*/  BSYNC B1 ;  /* 0x0000000000017941 */ /* 0x000fea0003800000 */
.L_x_45:
[----:B-----5:R-:W-:Y:S01]  /*2cb0*/  LOP3.LUT R29, R29, 0xff, RZ, 0xc0, !PT ;  /* 0x000000ff1d1d7812 */ /* 0x020fe200078ec0ff */
[----:B------:R-:W-:Y:S01]  /*2cc0*/  BSSY B1, `(.L_x_47) ;  /* 0x000000c000017945 */ /* 0x000fe20003800000 */
[----:B------:R-:W-:Y:S02]  /*2cd0*/  ISETP.GE.AND P0, PT, R28, 0x9, PT ;  /* 0x000000091c00780c */ /* 0x000fe40003f06270 */
[----:B------:R-:W-:Y:S02]  /*2ce0*/  F2FP.F16.E4M3.UNPACK_B R29, R29 ;  /* 0x0000001dff1d723e */ /* 0x000fe400020006ff */
[----:B------:R-:W-:-:S03]  /*2cf0*/  ISETP.LT.OR P2, PT, R27, 0x1, !P0 ;  /* 0x000000011b00780c */ /* 0x000fc60004741670 */
[----:B------:R-:W-:-:S05]  /*2d00*/  HADD2.F32 R29, -RZ, R29.H0_H0 ;  /* 0x2000001dff1d7230 */ /* 0x000fca0000004100 */
[----:B------:R-:W-:-:S04]  /*2d10*/  FMUL R29, R29, R12 ;  /* 0x0000000c1d1d7220 */ /* 0x000fc80000400000 */
[----:B------:R-:W-:-:S05]  /*2d20*/  FFMA R29, R78, R7, R29 ;  /* 0x000000074e1d7223 */ /* 0x000fca000000001d */
[----:B---3--:R-:W-:Y:S02]  /*2d30*/  F2FP.SATFINITE.E4M3.F32.PACK_AB_MERGE_C R31, RZ, R29, RZ ;  /* 0x0000001dff1f723e */ /* 0x008fe400048070ff */
[----:B------:R-:W-:-:S03]  /*2d40*/  PRMT R29, RZ, 0x7610, R29 ;  /* 0x00007610ff1d7816 */ /* 0x000fc6000000001d */
[----:B------:R3:W-:Y:S01]  /*2d50*/  @!P1 STG.E.U8 desc[UR18][R10.64+0x1], R31 ;  /* 0x0000011f0a009986 */ /* 0x0007e2000c101112 */
[----:B------:R-:W-:Y:S05]  /*2d60*/  @P2 BRA `(.L_x_48) ;  /* 0x0000000000042947 */ /* 0x000fea0003800000 */
[----:B------:R0:W5:Y:S02]  /*2d70*/  LDG.E.U8 R29, desc[UR18][R14.64+0x8] ;  /* 0x000008120e1d7981 */ /* 0x000164000c1e1100 */
.L_x_48:
[----:B------:R-:W-:Y:S05]  /*2d80*/  BSYNC B1 ;  /* 0x0000000000017941 */ /* 0x000fea0003800000 */
.L_x_47:
        /* <DEDUP_REMOVED lines=13> */
.L_x_50:
[----:B------:R-:W-:Y:S05]  /*2e60*/  BSYNC B1 ;  /* 0x0000000000017941 */ /* 0x000fea0003800000 */
.L_x_49:
[----:B-----5:R-:W-:Y:S01]  /*2e70*/  LOP3.LUT R29, R29, 0xff, RZ, 0xc0, !PT ;  /* 0x000000ff1d1d7812 */ /* 0x020fe200078ec0ff */
[----:B------:R-:W-:Y:S01]  /*2e80*/  BSSY B1, `(.L_x_51) ;  /* 0x000000b000017945 */ /* 0x000fe20003800000 */
[----:B------:R-:W-:Y:S02]  /*2e90*/  ISETP.LT.OR P0, PT, R27, 0x9, !P0 ;  /* 0x000000091b00780c */ /* 0x000fe40004701670 */
[----:B------:R-:W-:-:S05]  /*2ea0*/  F2FP.F16.E4M3.UNPACK_B R29, R29 ;  /* 0x0000001dff1d723e */ /* 0x000fca00020006ff */
        /* <DEDUP_REMOVED lines=8> */
.L_x_52:
[----:B------:R-:W-:Y:S05]  /*2f30*/  BSYNC B1 ;  /* 0x0000000000017941 */ /* 0x000fea0003800000 */
.L_x_51:
        /* <DEDUP_REMOVED lines=12> */
.L_x_54:
[----:B------:R-:W-:Y:S05]  /*3000*/  BSYNC B1 ;  /* 0x0000000000017941 */ /* 0x000fea0003800000 */
.L_x_53:
        /* <DEDUP_REMOVED lines=13> */
.L_x_56:
[----:B------:R-:W-:Y:S05]  /*30e0*/  BSYNC B1 ;  /* 0x0000000000017941 */ /* 0x000fea0003800000 */
.L_x_55:
        /* <DEDUP_REMOVED lines=13> */
.L_x_58:
[----:B------:R-:W-:Y:S05]  /*31c0*/  BSYNC B1 ;  /* 0x0000000000017941 */ /* 0x000fea0003800000 */
.L_x_57:
        /* <DEDUP_REMOVED lines=12> */
.L_x_60:
[----:B------:R-:W-:Y:S05]  /*3290*/  BSYNC B1 ;  /* 0x0000000000017941 */ /* 0x000fea0003800000 */
.L_x_59:
        /* <DEDUP_REMOVED lines=12> */
.L_x_62:
[----:B------:R-:W-:Y:S05]  /*3360*/  BSYNC B1 ;  /* 0x0000000000017941 */ /* 0x000fea0003800000 */
.L_x_61:
        /* <DEDUP_REMOVED lines=13> */
.L_x_64:
[----:B------:R-:W-:Y:S05]  /*3440*/  BSYNC B1 ;  /* 0x0000000000017941 */ /* 0x000fea0003800000 */
.L_x_63:
        /* <DEDUP_REMOVED lines=13> */
.L_x_66:
[----:B------:R-:W-:Y:S05]  /*3520*/  BSYNC B1 ;  /* 0x0000000000017941 */ /* 0x000fea0003800000 */
.L_x_65:
        /* <DEDUP_REMOVED lines=12> */
.L_x_68:
[----:B------:R-:W-:Y:S05]  /*35f0*/  BSYNC B1 ;  /* 0x0000000000017941 */ /* 0x000fea0003800000 */
.L_x_67:
        /* <DEDUP_REMOVED lines=12> */
.L_x_70:
[----:B------:R-:W-:Y:S05]  /*36c0*/  BSYNC B1 ;  /* 0x0000000000017941 */ /* 0x000fea0003800000 */
.L_x_69:
        /* <DEDUP_REMOVED lines=13> */
.L_x_72:
[----:B------:R-:W-:Y:S05]  /*37a0*/  BSYNC B1 ;  /* 0x0000000000017941 */ /* 0x000fea0003800000 */
.L_x_71:
        /* <DEDUP_REMOVED lines=13> */
.L_x_74:
[----:B------:R-:W-:Y:S05]  /*3880*/  BSYNC B1 ;  /* 0x0000000000017941 */ /* 0x000fea0003800000 */
.L_x_73:
        /* <DEDUP_REMOVED lines=12> */
.L_x_76:
[----:B------:R-:W-:Y:S05]  /*3950*/  BSYNC B1 ;  /* 0x0000000000017941 */ /* 0x000fea0003800000 */
.L_x_75:
        /* <DEDUP_REMOVED lines=12> */
.L_x_78:
[----:B------:R-:W-:Y:S05]  /*3a20*/  BSYNC B1 ;  /* 0x0000000000017941 */ /* 0x000fea0003800000 */
.L_x_77:
        /* <DEDUP_REMOVED lines=13> */
.L_x_80:
[----:B------:R-:W-:Y:S05]  /*3b00*/  BSYNC B1 ;  /* 0x0000000000017941 */ /* 0x000fea0003800000 */
.L_x_79:
        /* <DEDUP_REMOVED lines=13> */
.L_x_82:
[----:B------:R-:W-:Y:S05]  /*3be0*/  BSYNC B1 ;  /* 0x0000000000017941 */ /* 0x000fea0003800000 */
.L_x_81:
        /* <DEDUP_REMOVED lines=12> */
.L_x_84:
[----:B------:R-:W-:Y:S05]  /*3cb0*/  BSYNC B1 ;  /* 0x0000000000017941 */ /* 0x000fea0003800000 */
.L_x_83:
[----:B-----5:R-:W-:Y:S01]  /*3cc0*/  LOP3.LUT R29, R29, 0xff, RZ, 0xc0, !PT ;  /* 0x000000ff1d1d7812 */ /* 0x020fe200078ec0ff */
[----:B------:R-:W-:Y:S01]  /*3cd0*/  BSSY B1, `(.L_x_85) ;  /* 0x000000b000017945 */ /* 0x000fe20003800000 */
[----:B------:R-:W-:Y:S02]  /*3ce0*/  ISETP.LT.OR P1, PT, R27, 0x9, !P1 ;  /* 0x000000091b00780c */ /* 0x000fe40004f21670 */
[----:B------:R-:W-:-:S05]  /*3cf0*/  F2FP.F16.E4M3.UNPACK_B R29, R29 ;  /* 0x0000001dff1d723e */ /* 0x000fca00020006ff */
[----:B------:R-:W-:-:S05]  /*3d00*/  HADD2.F32 R29, -RZ, R29.H0_H0 ;  /* 0x2000001dff1d7230 */ /* 0x000fca0000004100 */
[----:B------:R-:W-:-:S04]  /*3d10*/  FMUL R30, R29, R12 ;  /* 0x0000000c1d1e7220 */ /* 0x000fc80000400000 */
[----:B------:R-:W-:Y:S01]  /*3d20*/  FFMA R30, R23, R7, R30 ;  /* 0x00000007171e7223 */ /* 0x000fe2000000001e */
[----:B------:R-:W-:-:S04]  /*3d30*/  PRMT R23, RZ, 0x7610, R23 ;  /* 0x00007610ff177816 */ /* 0x000fc80000000017 */
[----:B------:R-:W-:-:S05]  /*3d40*/  F2FP.SATFINITE.E4M3.F32.PACK_AB_MERGE_C R29, RZ, R30, RZ ;  /* 0x0000001eff1d723e */ /* 0x000fca00048070ff */
[----:B------:R0:W-:Y:S01]  /*3d50*/  @!P0 STG.E.U8 desc[UR18][R10.64+0x28], R29 ;  /* 0x0000281d0a008986 */ /* 0x0001e2000c101112 */
[----:B------:R-:W-:Y:S05]  /*3d60*/  @P1 BRA `(.L_x_86) ;  /* 0x0000000000041947 */ /* 0x000fea0003800000 */
[----:B------:R0:W5:Y:S02]  /*3d70*/  LDG.E.U8 R23, desc[UR18][R24.64+0x29] ;  /* 0x0000291218177981 */ /* 0x000164000c1e1100 */
.L_x_86:
[----:B------:R-:W-:Y:S05]  /*3d80*/  BSYNC B1 ;  /* 0x0000000000017941 */ /* 0x000fea0003800000 */
.L_x_85:
        /* <DEDUP_REMOVED lines=8> */
[----:B0-----:R-:W-:Y:S02]  /*3e10*/  F2FP.SATFINITE.E4M3.F32.PACK_AB_MERGE_C R29, RZ, R23, RZ ;  /* 0x00000017ff1d723e */ /* 0x001fe400048070ff */
[----:B------:R-:W-:-:S03]  /*3e20*/  PRMT R23, RZ, 0x7610, R23 ;  /* 0x00007610ff177816 */ /* 0x000fc60000000017 */
[----:B------:R0:W-:Y:S01]  /*3e30*/  @!P1 STG.E.U8 desc[UR18][R10.64+0x29], R29 ;  /* 0x0000291d0a009986 */ /* 0x0001e2000c101112 */
[----:B------:R-:W-:Y:S05]  /*3e40*/  @P2 BRA `(.L_x_88) ;  /* 0x0000000000042947 */ /* 0x000fea0003800000 */
[----:B------:R0:W5:Y:S02]  /*3e50*/  LDG.E.U8 R23, desc[UR18][R14.64+0x30] ;  /* 0x000030120e177981 */ /* 0x000164000c1e1100 */
.L_x_88:
[----:B------:R-:W-:Y:S05]  /*3e60*/  BSYNC B1 ;  /* 0x0000000000017941 */ /* 0x000fea0003800000 */
.L_x_87:
[----:B-----5:R-:W-:Y:S01]  /*3e70*/  LOP3.LUT R23, R23, 0xff, RZ, 0xc0, !PT ;  /* 0x000000ff17177812 */ /* 0x020fe200078ec0ff */
[----:B------:R-:W-:Y:S01]  /*3e80*/  BSSY B1, `(.L_x_89) ;  /* 0x000000c000017945 */ /* 0x000fe20003800000 */
[----:B------:R-:W-:Y:S02]  /*3e90*/  ISETP.GE.AND P1, PT, R28, 0x32, PT ;  /* 0x000000321c00780c */ /* 0x000fe40003f26270 */
[----:B------:R-:W-:Y:S02]  /*3ea0*/  F2FP.F16.E4M3.UNPACK_B R23, R23 ;  /* 0x00000017ff17723e */ /* 0x000fe400020006ff */
[----:B------:R-:W-:-:S03]  /*3eb0*/  ISETP.LT.OR P3, PT, R27, 0x1, !P1 ;  /* 0x000000011b00780c */ /* 0x000fc60004f61670 */
        /* <DEDUP_REMOVED lines=8> */
.L_x_90:
[----:B------:R-:W-:Y:S05]  /*3f40*/  BSYNC B1 ;  /* 0x0000000000017941 */ /* 0x000fea0003800000 */
.L_x_89:
[----:B-----5:R-:W-:Y:S01]  /*3f50*/  LOP3.LUT R21, R21, 0xff, RZ, 0xc0, !PT ;  /* 0x000000ff15157812 */ /* 0x020fe200078ec0ff */
[----:B------:R-:W-:Y:S01]  /*3f60*/  BSSY B1, `(.L_x_91) ;  /* 0x000000b000017945 */ /* 0x000fe20003800000 */
[----:B------:R-:W-:Y:S02]  /*3f70*/  ISETP.LT.OR P0, PT, R27, 0x9, !P0 ;  /* 0x000000091b00780c */ /* 0x000fe40004701670 */
[----:B------:R-:W-:-:S05]  /*3f80*/  F2FP.F16.E4M3.UNPACK_B R21, R21 ;  /* 0x00000015ff15723e */ /* 0x000fca00020006ff */
        /* <DEDUP_REMOVED lines=8> */
.L_x_92:
[----:B------:R-:W-:Y:S05]  /*4010*/  BSYNC B1 ;  /* 0x0000000000017941 */ /* 0x000fea0003800000 */
.L_x_91:
        /* <DEDUP_REMOVED lines=12> */
.L_x_94:
[----:B------:R-:W-:Y:S05]  /*40e0*/  BSYNC B1 ;  /* 0x0000000000017941 */ /* 0x000fea0003800000 */
.L_x_93:
        /* <DEDUP_REMOVED lines=13> */
.L_x_96:
[----:B------:R-:W-:Y:S05]  /*41c0*/  BSYNC B1 ;  /* 0x0000000000017941 */ /* 0x000fea0003800000 */
.L_x_95:
        /* <DEDUP_REMOVED lines=13> */
.L_x_98:
[----:B------:R-:W-:Y:S05]  /*42a0*/  BSYNC B1 ;  /* 0x0000000000017941 */ /* 0x000fea0003800000 */
.L_x_97:
[----:B-----5:R-:W-:Y:S01]  /*42b0*/  LOP3.LUT R17, R17, 0xff, RZ, 0xc0, !PT ;  /* 0x000000ff11117812 */ /* 0x020fe200078ec0ff */
[----:B------:R-:W-:Y:S01]  /*42c0*/  BSSY B1, `(.L_x_99) ;  /* 0x000000b000017945 */ /* 0x000fe20003800000 */
[----:B------:R-:W-:Y:S02]  /*42d0*/  ISETP.LT.OR P0, PT, R27, 0x9, !P0 ;  /* 0x000000091b00780c */ /* 0x000fe40004701670 */
[----:B------:R-:W-:Y:S02]  /*42e0*/  F2FP.F16.E4M3.UNPACK_B R17, R17 ;  /* 0x00000011ff11723e */ /* 0x000fe400020006ff */
[----:B0-2---:R-:W-:-:S03]  /*42f0*/  PRMT R14, RZ, 0x7610, R14 ;  /* 0x00007610ff0e7816 */ /* 0x005fc6000000000e */
[----:B------:R-:W-:-:S05]  /*4300*/  HADD2.F32 R17, -RZ, R17.H0_H0 ;  /* 0x20000011ff117230 */ /* 0x000fca0000004100 */
[----:B------:R-:W-:-:S04]  /*4310*/  FMUL R17, R17, R12 ;  /* 0x0000000c11117220 */ /* 0x000fc80000400000 */
[----:B------:R-:W-:-:S05]  /*4320*/  FFMA R17, R18, R7, R17 ;  /* 0x0000000712117223 */ /* 0x000fca0000000011 */
[----:B------:R-:W-:-:S05]  /*4330*/  F2FP.SATFINITE.E4M3.F32.PACK_AB_MERGE_C R17, RZ, R17, RZ ;  /* 0x00000011ff11723e */ /* 0x000fca00048070ff */
[----:B------:R0:W-:Y:S01]  /*4340*/  @!P3 STG.E.U8 desc[UR18][R8.64+0x39], R17 ;  /* 0x000039110800b986 */ /* 0x0001e2000c101112 */
[----:B------:R-:W-:Y:S05]  /*4350*/  @P0 BRA `(.L_x_100) ;  /* 0x0000000000040947 */ /* 0x000fea0003800000 */
[----:B------:R2:W5:Y:S02]  /*4360*/  LDG.E.U8 R14, desc[UR18][R24.64+0x38] ;  /* 0x00003812180e7981 */ /* 0x000564000c1e1100 */
.L_x_100:
[----:B------:R-:W-:Y:S05]  /*4370*/  BSYNC B1 ;  /* 0x0000000000017941 */ /* 0x000fea0003800000 */
.L_x_99:
[----:B-----5:R-:W-:Y:S01]  /*4380*/  LOP3.LUT R14, R14, 0xff, RZ, 0xc0, !PT ;  /* 0x000000ff0e0e7812 */ /* 0x020fe200078ec0ff */
[----:B------:R-:W-:Y:S01]  /*4390*/  BSSY B1, `(.L_x_101) ;  /* 0x000000b000017945 */ /* 0x000fe20003800000 */
[----:B------:R-:W-:Y:S02]  /*43a0*/  ISETP.LT.OR P1, PT, R27, 0x9, !P1 ;  /* 0x000000091b00780c */ /* 0x000fe40004f21670 */
[----:B------:R-:W-:-:S05]  /*43b0*/  F2FP.F16.E4M3.UNPACK_B R14, R14 ;  /* 0x0000000eff0e723e */ /* 0x000fca00020006ff */
[----:B01-3--:R-:W-:-:S05]  /*43c0*/  HADD2.F32 R9, -RZ, R14.H0_H0 ;  /* 0x2000000eff097230 */ /* 0x00bfca0000004100 */
[----:B------:R-:W-:-:S04]  /*43d0*/  FMUL R8, R9, R12 ;  /* 0x0000000c09087220 */ /* 0x000fc80000400000 */
[----:B------:R-:W-:-:S05]  /*43e0*/  FFMA R8, R13, R7, R8 ;  /* 0x000000070d087223 */ /* 0x000fca0000000008 */
[----:B------:R-:W-:Y:S02]  /*43f0*/  F2FP.SATFINITE.E4M3.F32.PACK_AB_MERGE_C R9, RZ, R8, RZ ;  /* 0x00000008ff09723e */ /* 0x000fe400048070ff */
[----:B------:R-:W-:-:S03]  /*4400*/  PRMT R8, RZ, 0x7610, R8 ;  /* 0x00007610ff087816 */ /* 0x000fc60000000008 */
[----:B------:R0:W-:Y:S01]  /*4410*/  @!P0 STG.E.U8 desc[UR18][R10.64+0x38], R9 ;  /* 0x000038090a008986 */ /* 0x0001e2000c101112 */
[----:B------:R-:W-:Y:S05]  /*4420*/  @P1 BRA `(.L_x_102) ;  /* 0x0000000000041947 */ /* 0x000fea0003800000 */
[----:B------:R1:W5:Y:S02]  /*4430*/  LDG.E.U8 R8, desc[UR18][R24.64+0x39] ;  /* 0x0000391218087981 */ /* 0x000364000c1e1100 */
.L_x_102:
[----:B------:R-:W-:Y:S05]  /*4440*/  BSYNC B1 ;  /* 0x0000000000017941 */ /* 0x000fea0003800000 */
.L_x_101:
[----:B------:R-:W-:Y:S05]  /*4450*/  @P1 BRA `(.L_x_103) ;  /* 0x0000000800601947 */ /* 0x000fea0003800000 */
[----:B-----5:R-:W-:-:S04]  /*4460*/  LOP3.LUT R8, R8, 0xff, RZ, 0xc0, !PT ;  /* 0x000000ff08087812 */ /* 0x020fc800078ec0ff */
[----:B------:R-:W-:-:S05]  /*4470*/  F2FP.F16.E4M3.UNPACK_B R8, R8 ;  /* 0x00000008ff08723e */ /* 0x000fca00020006ff */
[----:B0-----:R-:W-:-:S05]  /*4480*/  HADD2.F32 R9, -RZ, R8.H0_H0 ;  /* 0x20000008ff097230 */ /* 0x001fca0000004100 */
[----:B------:R-:W-:-:S04]  /*4490*/  FMUL R9, R9, R12 ;  /* 0x0000000c09097220 */ /* 0x000fc80000400000 */
[----:B------:R-:W-:-:S05]  /*44a0*/  FFMA R9, R16, R7, R9 ;  /* 0x0000000710097223 */ /* 0x000fca0000000009 */
[----:B------:R-:W-:-:S05]  /*44b0*/  F2FP.SATFINITE.E4M3.F32.PACK_AB_MERGE_C R9, RZ, R9, RZ ;  /* 0x00000009ff09723e */ /* 0x000fca00048070ff */
[----:B------:R3:W-:Y:S01]  /*44c0*/  STG.E.U8 desc[UR18][R10.64+0x39], R9 ;  /* 0x000039090a007986 */ /* 0x0007e2000c101112 */
[----:B------:R-:W-:Y:S05]  /*44d0*/  BRA `(.L_x_103) ;  /* 0x0000000800407947 */ /* 0x000fea0003800000 */
.L_x_38:
[C---:B------:R-:W-:Y:S01]  /*44e0*/  ISETP.GE.AND P3, PT, R28.reuse, 0x1, PT ;  /* 0x000000011c00780c */ /* 0x040fe20003f66270 */
[-C--:B--2---:R-:W-:Y:S01]  /*44f0*/  FMUL R79, R79, R7.reuse ;  /* 0x000000074f4f7220 */ /* 0x084fe20000400000 */
[----:B------:R-:W-:Y:S01]  /*4500*/  ISETP.GE.AND P0, PT, R28, 0x2, PT ;  /* 0x000000021c00780c */ /* 0x000fe20003f06270 */
[-C--:B------:R-:W-:Y:S01]  /*4510*/  FMUL R80, R80, R7.reuse ;  /* 0x0000000750507220 */ /* 0x080fe20000400000 */
[----:B------:R-:W-:Y:S01]  /*4520*/  ISETP.LT.OR P1, PT, R27, 0x1, !P3 ;  /* 0x000000011b00780c */ /* 0x000fe20005f21670 */
[-C--:B------:R-:W-:Y:S01]  /*4530*/  FMUL R77, R77, R7.reuse ;  /* 0x000000074d4d7220 */ /* 0x080fe20000400000 */
[C---:B------:R-:W-:Y:S01]  /*4540*/  ISETP.LT.OR P2, PT, R27.reuse, 0x1, !P0 ;  /* 0x000000011b00780c */ /* 0x040fe20004741670 */
[-C--:B------:R-:W-:Y:S01]  /*4550*/  FMUL R78, R78, R7.reuse ;  /* 0x000000074e4e7220 */ /* 0x080fe20000400000 */
[----:B------:R-:W-:Y:S01]  /*4560*/  ISETP.LT.OR P3, PT, R27, 0x9, !P3 ;  /* 0x000000091b00780c */ /* 0x000fe20005f61670 */
[----:B------:R-:W-:Y:S01]  /*4570*/  FMUL R75, R75, R7 ;  /* 0x000000074b4b7220 */ /* 0x000fe20000400000 */
[----:B------:R-:W-:Y:S01]  /*4580*/  F2FP.SATFINITE.E4M3.F32.PACK_AB_MERGE_C R79, RZ, R79, RZ ;  /* 0x0000004fff4f723e */ /* 0x000fe200048070ff */
[-C--:B------:R-:W-:Y:S01]  /*4590*/  FMUL R76, R76, R7.reuse ;  /* 0x000000074c4c7220 */ /* 0x080fe20000400000 */
[----:B------:R-:W-:Y:S01]  /*45a0*/  F2FP.SATFINITE.E4M3.F32.PACK_AB_MERGE_C R15, RZ, R80, RZ ;  /* 0x00000050ff0f723e */ /* 0x000fe200048070ff */
[----:B------:R-:W-:Y:S01]  /*45b0*/  FMUL R74, R74, R7 ;  /* 0x000000074a4a7220 */ /* 0x000fe20000400000 */
[----:B------:R-:W-:Y:S01]  /*45c0*/  F2FP.SATFINITE.E4M3.F32.PACK_AB_MERGE_C R77, RZ, R77, RZ ;  /* 0x0000004dff4d723e */ /* 0x000fe200048070ff */
[-C--:B------:R-:W-:Y:S01]  /*45d0*/  FMUL R72, R72, R7.reuse ;  /* 0x0000000748487220 */ /* 0x080fe20000400000 */
[----:B------:R-:W-:Y:S01]  /*45e0*/  ISETP.LT.OR P0, PT, R27, 0x9, !P0 ;  /* 0x000000091b00780c */ /* 0x000fe20004701670 */
[----:B------:R-:W-:Y:S01]  /*45f0*/  @!P1 STG.E.U8 desc[UR18][R8.64], R79 ;  /* 0x0000004f08009986 */ /* 0x000fe2000c101112 */
[C---:B------:R-:W-:Y:S01]  /*4600*/  ISETP.GE.AND P1, PT, R28.reuse, 0x9, PT ;  /* 0x000000091c00780c */ /* 0x040fe20003f26270 */
[----:B------:R-:W-:Y:S01]  /*4610*/  FMUL R69, R69, R7 ;  /* 0x0000000745457220 */ /* 0x000fe20000400000 */
[----:B------:R-:W-:Y:S01]  /*4620*/  F2FP.SATFINITE.E4M3.F32.PACK_AB_MERGE_C R75, RZ, R75, RZ ;  /* 0x0000004bff4b723e */ /* 0x000fe200048070ff */
[----:B------:R0:W-:Y:S01]  /*4630*/  @!P2 STG.E.U8 desc[UR18][R8.64+0x1], R15 ;  /* 0x0000010f0800a986 */ /* 0x0001e2000c101112 */
[----:B------:R-:W-:Y:S01]  /*4640*/  ISETP.GE.AND P2, PT, R28, 0xa, PT ;  /* 0x0000000a1c00780c */ /* 0x000fe20003f46270 */
[-C--:B------:R-:W-:Y:S01]  /*4650*/  FMUL R70, R70, R7.reuse ;  /* 0x0000000746467220 */ /* 0x080fe20000400000 */
[----:B------:R-:W-:Y:S01]  /*4660*/  F2FP.SATFINITE.E4M3.F32.PACK_AB_MERGE_C R25, RZ, R76, RZ ;  /* 0x0000004cff19723e */ /* 0x000fe200048070ff */
[----:B------:R-:W-:Y:S01]  /*4670*/  @!P3 STG.E.U8 desc[UR18][R10.64], R77 ;  /* 0x0000004d0a00b986 */ /* 0x000fe2000c101112 */
[C---:B------:R-:W-:Y:S01]  /*4680*/  ISETP.LT.OR P3, PT, R27.reuse, 0x1, !P1 ;  /* 0x000000011b00780c */ /* 0x040fe20004f61670 */
[-C--:B------:R-:W-:Y:S01]  /*4690*/  FMUL R68, R68, R7.reuse ;  /* 0x0000000744447220 */ /* 0x080fe20000400000 */
[----:B------:R-:W-:Y:S01]  /*46a0*/  ISETP.LT.OR P5, PT, R27, 0x1, !P2 ;  /* 0x000000011b00780c */ /* 0x000fe200057a1670 */
[-C--:B------:R-:W-:Y:S01]  /*46b0*/  FMUL R67, R67, R7.reuse ;  /* 0x0000000743437220 */ /* 0x080fe20000400000 */
[----:B------:R-:W-:Y:S01]  /*46c0*/  ISETP.LT.OR P1, PT, R27, 0x9, !P1 ;  /* 0x000000091b00780c */ /* 0x000fe20004f21670 */
[-C--:B------:R-:W-:Y:S01]  /*46d0*/  FMUL R65, R65, R7.reuse ;  /* 0x0000000741417220 */ /* 0x080fe20000400000 */
[----:B------:R-:W-:Y:S01]  /*46e0*/  F2FP.SATFINITE.E4M3.F32.PACK_AB_MERGE_C R29, RZ, R74, RZ ;  /* 0x0000004aff1d723e */ /* 0x000fe200048070ff */
[-C--:B------:R-:W-:Y:S01]  /*46f0*/  FMUL R66, R66, R7.reuse ;  /* 0x0000000742427220 */ /* 0x080fe20000400000 */
[----:B0-----:R-:W-:Y:S01]  /*4700*/  F2FP.SATFINITE.E4M3.F32.PACK_AB_MERGE_C R15, RZ, R78, RZ ;  /* 0x0000004eff0f723e */ /* 0x001fe200048070ff */
[-C--:B------:R-:W-:Y:S01]  /*4710*/  FMUL R64, R64, R7.reuse ;  /* 0x0000000740407220 */ /* 0x080fe20000400000 */
[----:B------:R-:W-:Y:S01]  /*4720*/  ISETP.LT.OR P2, PT, R27, 0x9, !P2 ;  /* 0x000000091b00780c */ /* 0x000fe20005741670 */
[-C--:B------:R-:W-:Y:S01]  /*4730*/  FMUL R63, R63, R7.reuse ;  /* 0x000000073f3f7220 */ /* 0x080fe20000400000 */
[----:B------:R-:W-:Y:S01]  /*4740*/  F2FP.SATFINITE.E4M3.F32.PACK_AB_MERGE_C R31, RZ, R72, RZ ;  /* 0x00000048ff1f723e */ /* 0x000fe200048070ff */
[----:B------:R0:W-:Y:S01]  /*4750*/  @!P0 STG.E.U8 desc[UR18][R10.64+0x1], R15 ;  /* 0x0000010f0a008986 */ /* 0x0001e2000c101112 */
[C---:B------:R-:W-:Y:S01]  /*4760*/  ISETP.GE.AND P0, PT, R28.reuse, 0x11, PT ;  /* 0x000000111c00780c */ /* 0x040fe20003f06270 */
[----:B------:R-:W-:Y:S01]  /*4770*/  FMUL R61, R61, R7 ;  /* 0x000000073d3d7220 */ /* 0x000fe20000400000 */
[----:B------:R-:W-:Y:S01]  /*4780*/  F2FP.SATFINITE.E4M3.F32.PACK_AB_MERGE_C R69, RZ, R69, RZ ;  /* 0x00000045ff45723e */ /* 0x000fe200048070ff */
[----:B------:R-:W-:Y:S01]  /*4790*/  @!P3 STG.E.U8 desc[UR18][R8.64+0x8], R75 ;  /* 0x0000084b0800b986 */ /* 0x000fe2000c101112 */
[----:B------:R-:W-:Y:S01]  /*47a0*/  ISETP.GE.AND P3, PT, R28, 0x12, PT ;  /* 0x000000121c00780c */ /* 0x000fe20003f66270 */
[----:B------:R-:W-:Y:S01]  /*47b0*/  FMUL R62, R62, R7 ;  /* 0x000000073e3e7220 */ /* 0x000fe20000400000 */
[----:B------:R-:W-:Y:S01]  /*47c0*/  F2FP.SATFINITE.E4M3.F32.PACK_AB_MERGE_C R67, RZ, R67, RZ ;  /* 0x00000043ff43723e */ /* 0x000fe200048070ff */
[----:B------:R1:W-:Y:S01]  /*47d0*/  @!P5 STG.E.U8 desc[UR18][R8.64+0x9], R25 ;  /* 0x000009190800d986 */ /* 0x0003e2000c101112 */
[----:B------:R-:W-:Y:S01]  /*47e0*/  ISETP.LT.OR P5, PT, R27, 0x1, !P3 ;  /* 0x000000011b00780c */ /* 0x000fe20005fa1670 */
[-C--:B------:R-:W-:Y:S01]  /*47f0*/  FMUL R59, R59, R7.reuse ;  /* 0x000000073b3b7220 */ /* 0x080fe20000400000 */
[C---:B------:R-:W-:Y:S01]  /*4800*/  ISETP.LT.OR P3, PT, R27.reuse, 0x9, !P3 ;  /* 0x000000091b00780c */ /* 0x040fe20005f61670 */
[----:B------:R-:W-:Y:S01]  /*4810*/  @!P1 STG.E.U8 desc[UR18][R10.64+0x8], R29 ;  /* 0x0000081d0a009986 */ /* 0x000fe2000c101112 */
[----:B------:R-:W-:Y:S01]  /*4820*/  ISETP.LT.OR P1, PT, R27, 0x1, !P0 ;  /* 0x000000011b00780c */ /* 0x000fe20004721670 */
[-C--:B------:R-:W-:Y:S01]  /*4830*/  FMUL R60, R60, R7.reuse ;  /* 0x000000073c3c7220 */ /* 0x080fe20000400000 */
[----:B0-----:R-:W-:Y:S01]  /*4840*/  F2FP.SATFINITE.E4M3.F32.PACK_AB_MERGE_C R15, RZ, R70, RZ ;  /* 0x00000046ff0f723e */ /* 0x001fe200048070ff */
[----:B------:R-:W-:Y:S01]  /*4850*/  @!P2 STG.E.U8 desc[UR18][R10.64+0x9], R31 ;  /* 0x0000091f0a00a986 */ /* 0x000fe2000c101112 */
[----:B------:R-:W-:Y:S01]  /*4860*/  ISETP.GE.AND P2, PT, R28, 0x19, PT ;  /* 0x000000191c00780c */ /* 0x000fe20003f46270 */
[-C--:B------:R-:W-:Y:S01]  /*4870*/  FMUL R57, R57, R7.reuse ;  /* 0x0000000739397220 */ /* 0x080fe20000400000 */
[C---:B------:R-:W-:Y:S01]  /*4880*/  ISETP.LT.OR P0, PT, R27.reuse, 0x9, !P0 ;  /* 0x000000091b00780c */ /* 0x040fe20004701670 */
[-C--:B------:R-:W-:Y:S01]  /*4890*/  FMUL R58, R58, R7.reuse ;  /* 0x000000073a3a7220 */ /* 0x080fe20000400000 */
[----:B------:R-:W-:Y:S01]  /*48a0*/  ISETP.LT.OR P6, PT, R27, 0x1, !P2 ;  /* 0x000000011b00780c */ /* 0x000fe200057c1670 */
[----:B------:R0:W-:Y:S01]  /*48b0*/  @!P5 STG.E.U8 desc[UR18][R8.64+0x11], R15 ;  /* 0x0000110f0800d986 */ /* 0x0001e2000c101112 */
[----:B-1----:R-:W-:Y:S01]  /*48c0*/  F2FP.SATFINITE.E4M3.F32.PACK_AB_MERGE_C R25, RZ, R68, RZ ;  /* 0x00000044ff19723e */ /* 0x002fe200048070ff */
[----:B------:R-:W-:Y:S01]  /*48d0*/  FMUL R56, R56, R7 ;  /* 0x0000000738387220 */ /* 0x000fe20000400000 */
[----:B------:R-:W-:Y:S01]  /*48e0*/  F2FP.SATFINITE.E4M3.F32.PACK_AB_MERGE_C R65, RZ, R65, RZ ;  /* 0x00000041ff41723e */ /* 0x000fe200048070ff */
[----:B------:R-:W-:Y:S01]  /*48f0*/  @!P1 STG.E.U8 desc[UR18][R8.64+0x10], R69 ;  /* 0x0000104508009986 */ /* 0x000fe2000c101112 */
[----:B------:R-:W-:Y:S01]  /*4900*/  ISETP.GE.AND P1, PT, R28, 0x1a, PT ;  /* 0x0000001a1c00780c */ /* 0x000fe20003f26270 */
[-C--:B------:R-:W-:Y:S01]  /*4910*/  FMUL R23, R23, R7.reuse ;  /* 0x0000000717177220 */ /* 0x080fe20000400000 */
[C---:B------:R-:W-:Y:S01]  /*4920*/  ISETP.LT.OR P2, PT, R27.reuse, 0x9, !P2 ;  /* 0x000000091b00780c */ /* 0x040fe20005741670 */
[----:B------:R1:W-:Y:S01]  /*4930*/  @!P3 STG.E.U8 desc[UR18][R10.64+0x11], R25 ;  /* 0x000011190a00b986 */ /* 0x0003e2000c101112 */
[----:B------:R-:W-:Y:S01]  /*4940*/  ISETP.LT.OR P5, PT, R27, 0x1, !P1 ;  /* 0x000000011b00780c */ /* 0x000fe20004fa1670 */
[-C--:B------:R-:W-:Y:S01]  /*4950*/  FMUL R21, R21, R7.reuse ;  /* 0x0000000715157220 */ /* 0x080fe20000400000 */
[----:B------:R-:W-:Y:S01]  /*4960*/  ISETP.LT.OR P3, PT, R27, 0x9, !P1 ;  /* 0x000000091b00780c */ /* 0x000fe20004f61670 */
[----:B------:R-:W-:Y:S01]  /*4970*/  @!P0 STG.E.U8 desc[UR18][R10.64+0x10], R67 ;  /* 0x000010430a008986 */ /* 0x000fe2000c101112 */
[----:B0-----:R-:W-:Y:S01]  /*4980*/  F2FP.SATFINITE.E4M3.F32.PACK_AB_MERGE_C R15, RZ, R66, RZ ;  /* 0x00000042ff0f723e */ /* 0x001fe200048070ff */
[-C--:B------:R-:W-:Y:S01]  /*4990*/  FMUL R22, R22, R7.reuse ;  /* 0x0000000716167220 */ /* 0x080fe20000400000 */
[C---:B------:R-:W-:Y:S01]  /*49a0*/  ISETP.GE.AND P0, PT, R28.reuse, 0x21, PT ;  /* 0x000000211c00780c */ /* 0x040fe20003f06270 */
[----:B------:R-:W-:Y:S01]  /*49b0*/  @!P6 STG.E.U8 desc[UR18][R8.64+0x18], R65 ;  /* 0x000018410800e986 */ /* 0x000fe2000c101112 */
[----:B------:R-:W-:Y:S01]  /*49c0*/  ISETP.GE.AND P1, PT, R28, 0x22, PT ;  /* 0x000000221c00780c */ /* 0x000fe20003f26270 */
[-C--:B------:R-:W-:Y:S01]  /*49d0*/  FMUL R19, R19, R7.reuse ;  /* 0x0000000713137220 */ /* 0x080fe20000400000 */
[C---:B------:R-:W-:Y:S01]  /*49e0*/  ISETP.LT.OR P6, PT, R27.reuse, 0x1, !P0 ;  /* 0x000000011b00780c */ /* 0x040fe200047c1670 */
[-C--:B------:R-:W-:Y:S01]  /*49f0*/  FMUL R20, R20, R7.reuse ;  /* 0x0000000714147220 */ /* 0x080fe20000400000 */
[----:B-1----:R-:W-:Y:S01]  /*4a00*/  F2FP.SATFINITE.E4M3.F32.PACK_AB_MERGE_C R25, RZ, R64, RZ ;  /* 0x00000040ff19723e */ /* 0x002fe200048070ff */
[----:B------:R0:W-:Y:S01]  /*4a10*/  @!P5 STG.E.U8 desc[UR18][R8.64+0x19], R15 ;  /* 0x0000190f0800d986 */ /* 0x0001e2000c101112 */
[----:B------:R-:W-:Y:S01]  /*4a20*/  ISETP.LT.OR P5, PT, R27, 0x1, !P1 ;  /* 0x000000011b00780c */ /* 0x000fe20004fa1670 */
[----:B------:R-:W-:Y:S01]  /*4a30*/  FMUL R17, R17, R7 ;  /* 0x0000000711117220 */ /* 0x000fe20000400000 */
[----:B------:R-:W-:Y:S01]  /*4a40*/  F2FP.SATFINITE.E4M3.F32.PACK_AB_MERGE_C R63, RZ, R63, RZ ;  /* 0x0000003fff3f723e */ /* 0x000fe200048070ff */
[----:B------:R1:W-:Y:S01]  /*4a50*/  @!P3 STG.E.U8 desc[UR18][R10.64+0x19], R25 ;  /* 0x000019190a00b986 */ /* 0x0003e2000c101112 */
[----:B------:R-:W-:Y:S01]  /*4a60*/  F2FP.SATFINITE.E4M3.F32.PACK_AB_MERGE_C R61, RZ, R61, RZ ;  /* 0x0000003dff3d723e */ /* 0x000fe200048070ff */
[-C--:B------:R-:W-:Y:S01]  /*4a70*/  FMUL R18, R18, R7.reuse ;  /* 0x0000000712127220 */ /* 0x080fe20000400000 */
[----:B------:R-:W-:Y:S01]  /*4a80*/  F2FP.SATFINITE.E4M3.F32.PACK_AB_MERGE_C R29, RZ, R62, RZ ;  /* 0x0000003eff1d723e */ /* 0x000fe200048070ff */
[----:B------:R-:W-:Y:S01]  /*4a90*/  @!P2 STG.E.U8 desc[UR18][R10.64+0x18], R63 ;  /* 0x0000183f0a00a986 */ /* 0x000fe2000c101112 */
[----:B------:R-:W-:Y:S01]  /*4aa0*/  ISETP.LT.OR P3, PT, R27, 0x9, !P1 ;  /* 0x000000091b00780c */ /* 0x000fe20004f61670 */
[-C--:B------:R-:W-:Y:S01]  /*4ab0*/  FMUL R13, R13, R7.reuse ;  /* 0x000000070d0d7220 */ /* 0x080fe20000400000 */
[----:B------:R-:W-:Y:S01]  /*4ac0*/  ISETP.GE.AND P2, PT, R28, 0x29, PT ;  /* 0x000000291c00780c */ /* 0x000fe20003f46270 */
[----:B------:R-:W-:Y:S01]  /*4ad0*/  @!P6 STG.E.U8 desc[UR18][R8.64+0x20], R61 ;  /* 0x0000203d0800e986 */ /* 0x000fe2000c101112 */
[C---:B------:R-:W-:Y:S01]  /*4ae0*/  ISETP.LT.OR P0, PT, R27.reuse, 0x9, !P0 ;  /* 0x000000091b00780c */ /* 0x040fe20004701670 */
[----:B------:R-:W-:Y:S01]  /*4af0*/  FMUL R16, R16, R7 ;  /* 0x0000000710107220 */ /* 0x000fe20000400000 */
[----:B------:R-:W-:Y:S01]  /*4b00*/  ISETP.GE.AND P1, PT, R28, 0x2a, PT ;  /* 0x0000002a1c00780c */ /* 0x000fe20003f26270 */
[----:B------:R-:W-:Y:S01]  /*4b10*/  @!P5 STG.E.U8 desc[UR18][R8.64+0x21], R29 ;  /* 0x0000211d0800d986 */ /* 0x000fe2000c101112 */
[----:B------:R-:W-:-:S02]  /*4b20*/  ISETP.LT.OR P6, PT, R27, 0x1, !P2 ;  /* 0x000000011b00780c */ /* 0x000fc400057c1670 */
[C---:B------:R-:W-:Y:S02]  /*4b30*/  ISETP.LT.OR P5, PT, R27.reuse, 0x1, !P1 ;  /* 0x000000011b00780c */ /* 0x040fe40004fa1670 */
[----:B------:R-:W-:Y:S02]  /*4b40*/  F2FP.SATFINITE.E4M3.F32.PACK_AB_MERGE_C R59, RZ, R59, RZ ;  /* 0x0000003bff3b723e */ /* 0x000fe400048070ff */
[----:B0-----:R-:W-:Y:S02]  /*4b50*/  F2FP.SATFINITE.E4M3.F32.PACK_AB_MERGE_C R15, RZ, R60, RZ ;  /* 0x0000003cff0f723e */ /* 0x001fe400048070ff */
[----:B------:R-:W-:Y:S01]  /*4b60*/  F2FP.SATFINITE.E4M3.F32.PACK_AB_MERGE_C R57, RZ, R57, RZ ;  /* 0x00000039ff39723e */ /* 0x000fe200048070ff */
[----:B------:R-:W-:Y:S01]  /*4b70*/  @!P0 STG.E.U8 desc[UR18][R10.64+0x20], R59 ;  /* 0x0000203b0a008986 */ /* 0x000fe2000c101112 */
[----:B-1----:R-:W-:Y:S02]  /*4b80*/  F2FP.SATFINITE.E4M3.F32.PACK_AB_MERGE_C R25, RZ, R58, RZ ;  /* 0x0000003aff19723e */ /* 0x002fe400048070ff */
[C---:B------:R-:W-:Y:S01]  /*4b90*/  ISETP.LT.OR P1, PT, R27.reuse, 0x9, !P1 ;  /* 0x000000091b00780c */ /* 0x040fe20004f21670 */
[----:B------:R0:W-:Y:S01]  /*4ba0*/  @!P3 STG.E.U8 desc[UR18][R10.64+0x21], R15 ;  /* 0x0000210f0a00b986 */ /* 0x0001e2000c101112 */
[----:B------:R-:W-:-:S02]  /*4bb0*/  ISETP.LT.OR P2, PT, R27, 0x9, !P2 ;  /* 0x000000091b00780c */ /* 0x000fc40005741670 */
[C---:B------:R-:W-:Y:S01]  /*4bc0*/  ISETP.GE.AND P3, PT, R28.reuse, 0x31, PT ;  /* 0x000000311c00780c */ /* 0x040fe20003f66270 */
[----:B------:R-:W-:Y:S01]  /*4bd0*/  @!P6 STG.E.U8 desc[UR18][R8.64+0x28], R57 ;  /* 0x000028390800e986 */ /* 0x000fe2000c101112 */
[----:B------:R-:W-:Y:S02]  /*4be0*/  ISETP.GE.AND P0, PT, R28, 0x32, PT ;  /* 0x000000321c00780c */ /* 0x000fe40003f06270 */
[----:B------:R-:W-:Y:S01]  /*4bf0*/  F2FP.SATFINITE.E4M3.F32.PACK_AB_MERGE_C R23, RZ, R23, RZ ;  /* 0x00000017ff17723e */ /* 0x000fe200048070ff */
[----:B------:R1:W-:Y:S01]  /*4c00*/  @!P5 STG.E.U8 desc[UR18][R8.64+0x29], R25 ;  /* 0x000029190800d986 */ /* 0x0003e2000c101112 */
[C---:B------:R-:W-:Y:S02]  /*4c10*/  ISETP.LT.OR P5, PT, R27.reuse, 0x1, !P3 ;  /* 0x000000011b00780c */ /* 0x040fe40005fa1670 */
[----:B------:R-:W-:Y:S02]  /*4c20*/  ISETP.LT.OR P6, PT, R27, 0x1, !P0 ;  /* 0x000000011b00780c */ /* 0x000fe400047c1670 */
[----:B0-----:R-:W-:Y:S01]  /*4c30*/  F2FP.SATFINITE.E4M3.F32.PACK_AB_MERGE_C R15, RZ, R56, RZ ;  /* 0x00000038ff0f723e */ /* 0x001fe200048070ff */
[----:B------:R-:W-:Y:S01]  /*4c40*/  @!P2 STG.E.U8 desc[UR18][R10.64+0x28], R23 ;  /* 0x000028170a00a986 */ /* 0x000fe2000c101112 */
[----:B------:R-:W-:-:S02]  /*4c50*/  F2FP.SATFINITE.E4M3.F32.PACK_AB_MERGE_C R21, RZ, R21, RZ ;  /* 0x00000015ff15723e */ /* 0x000fc400048070ff */
[C---:B------:R-:W-:Y:S01]  /*4c60*/  ISETP.GE.AND P2, PT, R28.reuse, 0x3a, PT ;  /* 0x0000003a1c00780c */ /* 0x040fe20003f46270 */
[----:B------:R0:W-:Y:S01]  /*4c70*/  @!P1 STG.E.U8 desc[UR18][R10.64+0x29], R15 ;  /* 0x0000290f0a009986 */ /* 0x0001e2000c101112 */
[C---:B------:R-:W-:Y:S02]  /*4c80*/  ISETP.LT.OR P1, PT, R27.reuse, 0x9, !P3 ;  /* 0x000000091b00780c */ /* 0x040fe40005f21670 */
[----:B-1----:R-:W-:Y:S01]  /*4c90*/  F2FP.SATFINITE.E4M3.F32.PACK_AB_MERGE_C R25, RZ, R22, RZ ;  /* 0x00000016ff19723e */ /* 0x002fe200048070ff */
[----:B------:R1:W-:Y:S01]  /*4ca0*/  @!P5 STG.E.U8 desc[UR18][R8.64+0x30], R21 ;  /* 0x000030150800d986 */ /* 0x0003e2000c101112 */
[----:B------:R-:W-:Y:S02]  /*4cb0*/  ISETP.GE.AND P3, PT, R28, 0x39, PT ;  /* 0x000000391c00780c */ /* 0x000fe40003f66270 */
[C---:B------:R-:W-:Y:S01]  /*4cc0*/  ISETP.LT.OR P0, PT, R27.reuse, 0x9, !P0 ;  /* 0x000000091b00780c */ /* 0x040fe20004701670 */
[----:B------:R2:W-:Y:S01]  /*4cd0*/  @!P6 STG.E.U8 desc[UR18][R8.64+0x31], R25 ;  /* 0x000031190800e986 */ /* 0x0005e2000c101112 */
[----:B------:R-:W-:-:S02]  /*4ce0*/  ISETP.LT.OR P5, PT, R27, 0x1, !P3 ;  /* 0x000000011b00780c */ /* 0x000fc40005fa1670 */
[C---:B------:R-:W-:Y:S02]  /*4cf0*/  ISETP.LT.OR P6, PT, R27.reuse, 0x1, !P2 ;  /* 0x000000011b00780c */ /* 0x040fe400057c1670 */
[C---:B------:R-:W-:Y:S02]  /*4d00*/  ISETP.LT.OR P3, PT, R27.reuse, 0x9, !P3 ;  /* 0x000000091b00780c */ /* 0x040fe40005f61670 */
[----:B------:R-:W-:Y:S02]  /*4d10*/  ISETP.LT.OR P2, PT, R27, 0x9, !P2 ;  /* 0x000000091b00780c */ /* 0x000fe40005741670 */
[----:B------:R-:W-:Y:S02]  /*4d20*/  F2FP.SATFINITE.E4M3.F32.PACK_AB_MERGE_C R19, RZ, R19, RZ ;  /* 0x00000013ff13723e */ /* 0x000fe400048070ff */
[----:B0-----:R-:W-:Y:S02]  /*4d30*/  F2FP.SATFINITE.E4M3.F32.PACK_AB_MERGE_C R15, RZ, R20, RZ ;  /* 0x00000014ff0f723e */ /* 0x001fe400048070ff */
[----:B------:R-:W-:Y:S01]  /*4d40*/  F2FP.SATFINITE.E4M3.F32.PACK_AB_MERGE_C R17, RZ, R17, RZ ;  /* 0x00000011ff11723e */ /* 0x000fe200048070ff */
[----:B------:R2:W-:Y:S01]  /*4d50*/  @!P1 STG.E.U8 desc[UR18][R10.64+0x30], R19 ;  /* 0x000030130a009986 */ /* 0x0005e2000c101112 */
[----:B-1----:R-:W-:-:S02]  /*4d60*/  F2FP.SATFINITE.E4M3.F32.PACK_AB_MERGE_C R21, RZ, R18, RZ ;  /* 0x00000012ff15723e */ /* 0x002fc400048070ff */
[----:B------:R-:W-:Y:S01]  /*4d70*/  F2FP.SATFINITE.E4M3.F32.PACK_AB_MERGE_C R13, RZ, R13, RZ ;  /* 0x0000000dff0d723e */ /* 0x000fe200048070ff */
[----:B------:R2:W-:Y:S01]  /*4d80*/  @!P0 STG.E.U8 desc[UR18][R10.64+0x31], R15 ;  /* 0x0000310f0a008986 */ /* 0x0005e2000c101112 */
[----:B------:R-:W-:-:S03]  /*4d90*/  F2FP.SATFINITE.E4M3.F32.PACK_AB_MERGE_C R23, RZ, R16, RZ ;  /* 0x00000010ff17723e */ /* 0x000fc600048070ff */
[----:B------:R2:W-:Y:S04]  /*4da0*/  @!P5 STG.E.U8 desc[UR18][R8.64+0x38], R17 ;  /* 0x000038110800d986 */ /* 0x0005e8000c101112 */
[----:B------:R2:W-:Y:S04]  /*4db0*/  @!P6 STG.E.U8 desc[UR18][R8.64+0x39], R21 ;  /* 0x000039150800e986 */ /* 0x0005e8000c101112 */
[----:B------:R2:W-:Y:S04]  /*4dc0*/  @!P3 STG.E.U8 desc[UR18][R10.64+0x38], R13 ;  /* 0x0000380d0a00b986 */ /* 0x0005e8000c101112 */
[----:B------:R2:W-:Y:S02]  /*4dd0*/  @!P2 STG.E.U8 desc[UR18][R10.64+0x39], R23 ;  /* 0x000039170a00a986 */ /* 0x0005e4000c101112 */
.L_x_103:
[----:B------:R-:W-:Y:S05]  /*4de0*/  BSYNC B0 ;  /* 0x0000000000007941 */ /* 0x000fea0003800000 */
.L_x_37:
[----:B------:R-:W-:Y:S01]  /*4df0*/  ULDC UR6, c[0x0][0xc] ;  /* 0x0000030000067ab9 */ /* 0x000fe20000000800 */
[----:B------:R-:W-:Y:S01]  /*4e00*/  ULDC UR7, c[0x0][0x10] ;  /* 0x0000040000077ab9 */ /* 0x000fe20000000800 */
[----:B0-23--:R-:W0:Y:S01]  /*4e10*/  LDC R9, c[0x0][0x14] ;  /* 0x00000500ff097b82 */ /* 0x00de220000000800 */
[----:B------:R-:W-:Y:S01]  /*4e20*/  UIMAD.WIDE.U32 UR6, UR6, UR7, URZ ;  /* 0x00000007060672a5 */ /* 0x000fe2000f8e003f */
[----:B-----5:R-:W-:Y:S01]  /*4e30*/  PRMT R8, RZ, 0x7610, R8 ;  /* 0x00007610ff087816 */ /* 0x020fe20000000008 */
[----:B------:R-:W-:Y:S02]  /*4e40*/  IMAD.MOV.U32 R15, RZ, RZ, -0x1 ;  /* 0xffffffffff0f7424 */ /* 0x000fe400078e00ff */
[----:B------:R-:W-:Y:S02]  /*4e50*/  IMAD.MOV.U32 R73, RZ, RZ, -0x1 ;  /* 0xffffffffff497424 */ /* 0x000fe400078e00ff */
[----:B0-----:R-:W-:-:S04]  /*4e60*/  IMAD.WIDE.U32 R4, R9, UR6, R4 ;  /* 0x0000000609047c25 */ /* 0x001fc8000f8e0004 */
[----:B------:R-:W-:Y:S01]  /*4e70*/  IMAD R9, R9, UR7, RZ ;  /* 0x0000000709097c24 */ /* 0x000fe2000f8e02ff */
[----:B------:R-:W-:Y:S02]  /*4e80*/  ULDC.64 UR6, c[0x0][0x650] ;  /* 0x0001940000067ab9 */ /* 0x000fe40000000a00 */
[----:B------:R-:W-:Y:S01]  /*4e90*/  ISETP.GE.U32.AND P0, PT, R4, UR6, PT ;  /* 0x0000000604007c0c */ /* 0x000fe2000bf06070 */
[----:B------:R-:W-:-:S05]  /*4ea0*/  IMAD.IADD R5, R5, 0x1, R9 ;  /* 0x0000000105057824 */ /* 0x000fca00078e0209 */
[----:B------:R-:W-:-:S13]  /*4eb0*/  ISETP.GE.U32.AND.EX P0, PT, R5, UR7, PT, P0 ;  /* 0x0000000705007c0c */ /* 0x000fda000bf06100 */
[----:B------:R-:W-:Y:S05]  /*4ec0*/  @P0 BRA `(.L_x_104) ;  /* 0x0000000400600947 */ /* 0x000fea0003800000 */
[----:B------:R-:W0:Y:S01]  /*4ed0*/  S2R R22, SR_CTAID.X ;  /* 0x0000000000167919 */ /* 0x000e220000002500 */
[----:B------:R-:W2:Y:S01]  /*4ee0*/  LDC.64 R16, c[0x0][0x628] ;  /* 0x00018a00ff107b82 */ /* 0x000ea20000000a00 */
[----:B------:R-:W-:Y:S01]  /*4ef0*/  ULDC UR6, c[0x0][0x150] ;  /* 0x0000540000067ab9 */ /* 0x000fe20000000800 */
[----:B------:R-:W-:Y:S01]  /*4f00*/  IMAD.MOV.U32 R14, RZ, RZ, R4 ;  /* 0x000000ffff0e7224 */ /* 0x000fe200078e0004 */
[----:B-1--4-:R-:W1:Y:S01]  /*4f10*/  S2R R24, SR_CTAID.Y ;  /* 0x0000000000187919 */ /* 0x012e620000002600 */
[----:B------:R-:W-:-:S04]  /*4f20*/  IMAD.MOV.U32 R15, RZ, RZ, R5 ;  /* 0x000000ffff0f7224 */ /* 0x000fc800078e0005 */
[----:B------:R-:W3:Y:S08]  /*4f30*/  LDC R25, c[0x0][0x144] ;  /* 0x00005100ff197b82 */ /* 0x000ef00000000800 */
[----:B------:R-:W4:Y:S08]  /*4f40*/  LDC R18, c[0x0][0x630] ;  /* 0x00018c00ff127b82 */ /* 0x000f300000000800 */
[----:B------:R-:W1:Y:S01]  /*4f50*/  LDC.64 R20, c[0x0][0x620] ;  /* 0x00018800ff147b82 */ /* 0x000e620000000a00 */
[----:B--2---:R-:W-:-:S04]  /*4f60*/  ISETP.NE.U32.AND P0, PT, R16, RZ, PT ;  /* 0x000000ff1000720c */ /* 0x004fc80003f05070 */
[----:B------:R-:W-:Y:S02]  /*4f70*/  ISETP.NE.AND.EX P0, PT, R17, RZ, PT, P0 ;  /* 0x000000ff1100720c */ /* 0x000fe40003f05300 */
[----:B0-----:R-:W-:-:S05]  /*4f80*/  I2FP.F32.U32 R8, R22 ;  /* 0x0000001600087245 */ /* 0x001fca0000201000 */
[----:B------:R-:W-:-:S04]  /*4f90*/  FMUL R8, R8, UR6 ;  /* 0x0000000608087c20 */ /* 0x000fc80008400000 */
[----:B------:R0:W2:Y:S02]  /*4fa0*/  F2I.U32.TRUNC.NTZ R23, R8 ;  /* 0x0000000800177305 */ /* 0x0000a4000020f000 */
[----:B---34-:R-:W-:Y:S05]  /*4fb0*/  @!P0 BRA `(.L_x_105) ;  /* 0x0000000000288947 */ /* 0x018fea0003800000 */
[----:B------:R-:W3:Y:S02]  /*4fc0*/  LDC R9, c[0x0][0x634] ;  /* 0x00018d00ff097b82 */ /* 0x000ee40000000800 */
[----:B---3--:R-:W-:-:S05]  /*4fd0*/  IADD3 R13, P0, R4, R9, RZ ;  /* 0x00000009040d7210 */ /* 0x008fca0007f1e0ff */
[----:B------:R-:W-:-:S04]  /*4fe0*/  IMAD.X R19, RZ, RZ, R5, P0 ;  /* 0x000000ffff137224 */ /* 0x000fc800000e0605 */
[----:B0-----:R-:W-:-:S04]  /*4ff0*/  IMAD.WIDE.U32 R8, R19, R16, RZ ;  /* 0x0000001013087225 */ /* 0x001fc800078e00ff */
[----:B------:R-:W-:-:S04]  /*5000*/  IMAD.WIDE.U32 R10, P0, R13, R17, R8 ;  /* 0x000000110d0a7225 */ /* 0x000fc80007800008 */
[----:B------:R-:W-:-:S04]  /*5010*/  IMAD.WIDE.U32 R8, R13, R16, RZ ;  /* 0x000000100d087225 */ /* 0x000fc800078e00ff */
[----:B------:R-:W-:Y:S01]  /*5020*/  IMAD.X R15, RZ, RZ, RZ, P0 ;  /* 0x000000ffff0f7224 */ /* 0x000fe200000e06ff */
[----:B------:R-:W-:Y:S01]  /*5030*/  IADD3 RZ, P0, R9, R10, RZ ;  /* 0x0000000a09ff7210 */ /* 0x000fe20007f1e0ff */
[----:B------:R-:W-:-:S04]  /*5040*/  IMAD.MOV.U32 R14, RZ, RZ, R11 ;  /* 0x000000ffff0e7224 */ /* 0x000fc800078e000b */
[----:B------:R-:W-:-:S08]  /*5050*/  IMAD.WIDE.U32.X R14, R19, R17, R14, P0 ;  /* 0x00000011130e7225 */ /* 0x000fd000000e040e */
.L_x_105:
[----:B------:R-:W3:Y:S01]  /*5060*/  LDC.64 R30, c[0x0][0x640] ;  /* 0x00019000ff1e7b82 */ /* 0x000ee20000000a00 */
[-C--:B------:R-:W-:Y:S01]  /*5070*/  SHF.R.U64 R73, R14, R18.reuse, R15 ;  /* 0x000000120e497219 */ /* 0x080fe2000000120f */
[----:B--2---:R-:W-:Y:S01]  /*5080*/  IMAD.MOV R23, RZ, RZ, -R23 ;  /* 0x000000ffff177224 */ /* 0x004fe200078e0a17 */
[----:B0-----:R-:W-:Y:S01]  /*5090*/  SHF.R.U32.HI R8, RZ, R18, R15 ;  /* 0x00000012ff087219 */ /* 0x001fe2000001160f */
[----:B------:R-:W-:Y:S01]  /*50a0*/  ULDC UR6, c[0x0][0x154] ;  /* 0x0000550000067ab9 */ /* 0x000fe20000000800 */
[----:B------:R-:W-:Y:S01]  /*50b0*/  IADD3 R11, P0, RZ, -R73, RZ ;  /* 0x80000049ff0b7210 */ /* 0x000fe20007f1e0ff */
[----:B------:R-:W-:Y:S02]  /*50c0*/  IMAD R23, R25, R23, R22 ;  /* 0x0000001719177224 */ /* 0x000fe400078e0216 */
[----:B------:R-:W0:Y:S01]  /*50d0*/  LDC R14, c[0x0][0x618] ;  /* 0x00018600ff0e7b82 */ /* 0x000e220000000800 */
[----:B------:R-:W-:Y:S02]  /*50e0*/  IMAD.MOV.U32 R13, RZ, RZ, 0x1 ;  /* 0x00000001ff0d7424 */ /* 0x000fe400078e00ff */
[----:B------:R-:W-:-:S04]  /*50f0*/  IMAD.X R9, RZ, RZ, ~R8, P0 ;  /* 0x000000ffff097224 */ /* 0x000fc800000e0e08 */
[-C--:B-1----:R-:W-:Y:S01]  /*5100*/  IMAD R10, R9, R20.reuse, RZ ;  /* 0x00000014090a7224 */ /* 0x082fe200078e02ff */
[----:B------:R-:W1:Y:S01]  /*5110*/  LDC R26, c[0x0][0x608] ;  /* 0x00018200ff1a7b82 */ /* 0x000e620000000800 */
[----:B------:R-:W-:-:S04]  /*5120*/  IMAD.WIDE.U32 R8, R11, R20, R4 ;  /* 0x000000140b087225 */ /* 0x000fc800078e0004 */
[----:B------:R-:W-:Y:S01]  /*5130*/  IMAD R11, R11, R21, R10 ;  /* 0x000000150b0b7224 */ /* 0x000fe200078e020a */
[----:B------:R-:W-:Y:S02]  /*5140*/  I2FP.F32.U32 R10, R24 ;  /* 0x00000018000a7245 */ /* 0x000fe40000201000 */
[----:B------:R-:W2:Y:S01]  /*5150*/  LDC R28, c[0x0][0x658] ;  /* 0x00019600ff1c7b82 */ /* 0x000ea20000000800 */
[----:B------:R-:W-:Y:S01]  /*5160*/  IMAD.IADD R9, R9, 0x1, R11 ;  /* 0x0000000109097824 */ /* 0x000fe200078e020b */
[----:B---3--:R-:W-:Y:S01]  /*5170*/  ISETP.NE.U32.AND P0, PT, R30, RZ, PT ;  /* 0x000000ff1e00720c */ /* 0x008fe20003f05070 */
[----:B------:R-:W-:Y:S01]  /*5180*/  FMUL R10, R10, UR6 ;  /* 0x000000060a0a7c20 */ /* 0x000fe20008400000 */
[----:B------:R-:W-:Y:S02]  /*5190*/  IMAD.MOV.U32 R11, RZ, RZ, -0x1 ;  /* 0xffffffffff0b7424 */ /* 0x000fe400078e00ff */
[----:B------:R-:W-:Y:S01]  /*51a0*/  ISETP.NE.AND.EX P0, PT, R31, RZ, PT, P0 ;  /* 0x000000ff1f00720c */ /* 0x000fe20003f05300 */
[----:B------:R3:W4:Y:S01]  /*51b0*/  F2I.U32.TRUNC.NTZ R19, R10 ;  /* 0x0000000a00137305 */ /* 0x000722000020f000 */
[----:B------:R-:W3:Y:S01]  /*51c0*/  LDC R21, c[0x0][0x148] ;  /* 0x00005200ff157b82 */ /* 0x000ee20000000800 */
[----:B0-----:R-:W-:-:S02]  /*51d0*/  SHF.R.U64 R18, R8, R14, R9 ;  /* 0x0000000e08127219 */ /* 0x001fc40000001209 */
[----:B------:R-:W-:-:S05]  /*51e0*/  SHF.R.U32.HI R9, RZ, R14, R9 ;  /* 0x0000000eff097219 */ /* 0x000fca0000011609 */
[----:B------:R-:W0:Y:S01]  /*51f0*/  LDC R22, c[0x0][0x600] ;  /* 0x00018000ff167b82 */ /* 0x000e220000000800 */
[-CC-:B-1----:R-:W-:Y:S02]  /*5200*/  SHF.R.U64 R16, R18, R26.reuse, R9.reuse ;  /* 0x0000001a12107219 */ /* 0x182fe40000001209 */
[----:B------:R-:W-:-:S05]  /*5210*/  SHF.R.U32.HI R9, RZ, R26, R9 ;  /* 0x0000001aff097219 */ /* 0x000fca0000011609 */
[----:B------:R-:W1:Y:S01]  /*5220*/  LDC R27, c[0x0][0x648] ;  /* 0x00019200ff1b7b82 */ /* 0x000e620000000800 */
[-CC-:B--2---:R-:W-:Y:S02]  /*5230*/  SHF.R.U64 R20, R16, R28.reuse, R9.reuse ;  /* 0x0000001c10147219 */ /* 0x184fe40000001209 */
[-C--:B------:R-:W-:Y:S02]  /*5240*/  SHF.L.U32 R11, R11, R28.reuse, RZ ;  /* 0x0000001c0b0b7219 */ /* 0x080fe400000006ff */
[-C--:B------:R-:W-:Y:S01]  /*5250*/  SHF.R.U32.HI R9, RZ, R28.reuse, R9 ;  /* 0x0000001cff097219 */ /* 0x080fe20000011609 */
[----:B------:R-:W-:Y:S01]  /*5260*/  IMAD.MOV.U32 R8, RZ, RZ, R20 ;  /* 0x000000ffff087224 */ /* 0x000fe200078e0014 */
[----:B------:R-:W-:Y:S01]  /*5270*/  SHF.L.U32 R26, R13, R28, RZ ;  /* 0x0000001c0d1a7219 */ /* 0x000fe200000006ff */
[----:B------:R-:W2:Y:S01]  /*5280*/  LDC R29, c[0x0][0x638] ;  /* 0x00018e00ff1d7b82 */ /* 0x000ea20000000800 */
[----:B------:R-:W-:-:S07]  /*5290*/  LOP3.LUT R25, RZ, R11, RZ, 0x33, !PT ;  /* 0x0000000bff197212 */ /* 0x000fce00078e33ff */
[----:B------:R-:W0:Y:S01]  /*52a0*/  LDC R32, c[0x0][0x610] ;  /* 0x00018400ff207b82 */ /* 0x000e220000000800 */
[----:B----4-:R-:W-:Y:S05]  /*52b0*/  @!P0 BRA `(.L_x_106) ;  /* 0x0000000000288947 */ /* 0x010fea0003800000 */
[----:B------:R-:W4:Y:S02]  /*52c0*/  LDC R13, c[0x0][0x64c] ;  /* 0x00019300ff0d7b82 */ /* 0x000f240000000800 */
[----:B----4-:R-:W-:-:S05]  /*52d0*/  IADD3 R13, P0, R20, R13, RZ ;  /* 0x0000000d140d7210 */ /* 0x010fca0007f1e0ff */
[----:B------:R-:W-:-:S04]  /*52e0*/  IMAD.X R17, RZ, RZ, R9, P0 ;  /* 0x000000ffff117224 */ /* 0x000fc800000e0609 */
[----:B------:R-:W-:-:S04]  /*52f0*/  IMAD.WIDE.U32 R8, R17, R30, RZ ;  /* 0x0000001e11087225 */ /* 0x000fc800078e00ff */
[----:B---3--:R-:W-:-:S04]  /*5300*/  IMAD.WIDE.U32 R10, P0, R13, R31, R8 ;  /* 0x0000001f0d0a7225 */ /* 0x008fc80007800008 */
[----:B------:R-:W-:-:S04]  /*5310*/  IMAD.WIDE.U32 R8, R13, R30, RZ ;  /* 0x0000001e0d087225 */ /* 0x000fc800078e00ff */
[----:B------:R-:W-:Y:S01]  /*5320*/  IMAD.X R15, RZ, RZ, RZ, P0 ;  /* 0x000000ffff0f7224 */ /* 0x000fe200000e06ff */
[----:B------:R-:W-:Y:S01]  /*5330*/  IADD3 RZ, P0, R9, R10, RZ ;  /* 0x0000000a09ff7210 */ /* 0x000fe20007f1e0ff */
[----:B------:R-:W-:-:S04]  /*5340*/  IMAD.MOV.U32 R14, RZ, RZ, R11 ;  /* 0x000000ffff0e7224 */ /* 0x000fc800078e000b */
[----:B------:R-:W-:-:S08]  /*5350*/  IMAD.WIDE.U32.X R8, R17, R31, R14, P0 ;  /* 0x0000001f11087225 */ /* 0x000fd000000e040e */
.L_x_106:
[----:B-1----:R-:W-:Y:S01]  /*5360*/  SHF.R.U64 R8, R8, R27, R9 ;  /* 0x0000001b08087219 */ /* 0x002fe20000001209 */
[----:B0-----:R-:W-:Y:S01]  /*5370*/  VIADD R13, R22, 0xffffffff ;  /* 0xffffffff160d7836 */ /* 0x001fe20000000000 */
[----:B------:R-:W-:Y:S01]  /*5380*/  LOP3.LUT R11, R16, R25, RZ, 0xc0, !PT ;  /* 0x00000019100b7212 */ /* 0x000fe200078ec0ff */
[----:B------:R-:W-:Y:S02]  /*5390*/  IMAD.MOV R19, RZ, RZ, -R19 ;  /* 0x000000ffff137224 */ /* 0x000fe400078e0a13 */
[----:B------:R-:W-:Y:S02]  /*53a0*/  IMAD.MOV R9, RZ, RZ, -R8 ;  /* 0x000000ffff097224 */ /* 0x000fe400078e0a08 */
[----:B------:R-:W-:Y:S01]  /*53b0*/  IMAD R26, R26, R8, R11 ;  /* 0x000000081a1a7224 */ /* 0x000fe200078e020b */
[----:B------:R-:W-:Y:S01]  /*53c0*/  LOP3.LUT R11, R18, R13, RZ, 0xc0, !PT ;  /* 0x0000000d120b7212 */ /* 0x000fe200078ec0ff */
[----:B---3--:R-:W-:Y:S02]  /*53d0*/  @P4 IMAD R23, R21, R19, R24 ;  /* 0x0000001315174224 */ /* 0x008fe400078e0218 */
[----:B--2---:R-:W-:-:S02]  /*53e0*/  IMAD R8, R9, R29, R20 ;  /* 0x0000001d09087224 */ /* 0x004fc400078e0214 */
[----:B------:R-:W-:Y:S02]  /*53f0*/  IMAD R26, R26, R32, R23 ;  /* 0x000000201a1a7224 */ /* 0x000fe400078e0217 */
[----:B------:R-:W-:Y:S02]  /*5400*/  IMAD R9, R8, R22, R11 ;  /* 0x0000001608097224 */ /* 0x000fe400078e020b */
[----:B------:R-:W-:-:S03]  /*5410*/  IMAD.MOV.U32 R10, RZ, RZ, 0x1 ;  /* 0x00000001ff0a7424 */ /* 0x000fc600078e00ff */
[----:B------:R-:W-:Y:S02]  /*5420*/  SEL R15, R9, R26, !P4 ;  /* 0x0000001a090f7207 */ /* 0x000fe40006000000 */
[----:B------:R-:W-:Y:S02]  /*5430*/  PRMT R8, R10, 0x7610, R8 ;  /* 0x000076100a087816 */ /* 0x000fe40000000008 */
[----:B------:R-:W-:-:S07]  /*5440*/  SEL R26, R26, R9, !P4 ;  /* 0x000000091a1a7207 */ /* 0x000fce0006000000 */
.L_x_104:
[----:B------:R-:W-:Y:S01]  /*5450*/  LOP3.LUT P0, RZ, R8, 0xff, RZ, 0xc0, !PT ;  /* 0x000000ff08ff7812 */ /* 0x000fe2000780c0ff */
[----:B------:R-:W-:-:S12]  /*5460*/  IMAD.MOV.U32 R71, RZ, RZ, R26 ;  /* 0x000000ffff477224 */ /* 0x000fd800078e001a */
[----:B------:R-:W-:Y:S05]  /*5470*/  @P0 BRA `(.L_x_107) ;  /* 0xffffffbc00580947 */ /* 0x000fea000383ffff */
[----:B------:R-:W-:Y:S05]  /*5480*/  EXIT ;  /* 0x000000000000794d */ /* 0x000fea0003800000 */
.L_x_7:
[----:B0-----:R-:W-:Y:S01]  /*5490*/  ULDC.64 UR4, c[0x0][0x650] ;  /* 0x0001940000047ab9 */ /* 0x001fe20000000a00 */
        /* <DEDUP_REMOVED lines=25> */
.L_x_109:
[----:B------:R-:W0:Y:S01]  /*5630*/  LDC.64 R28, c[0x0][0x640] ;  /* 0x00019000ff1c7b82 */ /* 0x000e220000000a00 */
[-CC-:B------:R-:W-:Y:S01]  /*5640*/  SHF.R.U64 R21, R16, R6.reuse, R17.reuse ;  /* 0x0000000610157219 */ /* 0x180fe20000001211 */
[----:B------:R-:W-:Y:S01]  /*5650*/  IMAD.MOV.U32 R31, RZ, RZ, 0x1 ;  /* 0x00000001ff1f7424 */ /* 0x000fe200078e00ff */
[----:B------:R-:W-:Y:S02]  /*5660*/  SHF.R.U32.HI R3, RZ, R6, R17 ;  /* 0x00000006ff037219 */ /* 0x000fe40000011611 */
[----:B------:R-:W-:-:S03]  /*5670*/  IADD3 R15, P0, RZ, -R21, RZ ;  /* 0x80000015ff0f7210 */ /* 0x000fc60007f1e0ff */
[----:B------:R-:W1:Y:S02]  /*5680*/  LDC R14, c[0x0][0x618] ;  /* 0x00018600ff0e7b82 */ /* 0x000e640000000800 */
[----:B------:R-:W-:Y:S02]  /*5690*/  IMAD.X R3, RZ, RZ, ~R3, P0 ;  /* 0x000000ffff037224 */ /* 0x000fe400000e0e03 */
[----:B------:R-:W-:-:S04]  /*56a0*/  IMAD.WIDE.U32 R12, R15, R22, R4 ;  /* 0x000000160f0c7225 */ /* 0x000fc800078e0004 */
[----:B------:R-:W2:Y:S01]  /*56b0*/  LDC R16, c[0x0][0x608] ;  /* 0x00018200ff107b82 */ /* 0x000ea20000000800 */
[----:B------:R-:W-:-:S04]  /*56c0*/  IMAD R6, R3, R22, RZ ;  /* 0x0000001603067224 */ /* 0x000fc800078e02ff */
[----:B------:R-:W-:-:S03]  /*56d0*/  IMAD R3, R15, R23, R6 ;  /* 0x000000170f037224 */ /* 0x000fc600078e0206 */
[----:B------:R-:W3:Y:S01]  /*56e0*/  LDC R26, c[0x0][0x658] ;  /* 0x00019600ff1a7b82 */ /* 0x000ee20000000800 */
[----:B------:R-:W-:Y:S01]  /*56f0*/  IMAD.IADD R3, R13, 0x1, R3 ;  /* 0x000000010d037824 */ /* 0x000fe200078e0203 */
[----:B0-----:R-:W-:Y:S01]  /*5700*/  ISETP.NE.U32.AND P0, PT, R28, RZ, PT ;  /* 0x000000ff1c00720c */ /* 0x001fe20003f05070 */
[----:B------:R-:W-:-:S03]  /*5710*/  IMAD.MOV.U32 R13, RZ, RZ, -0x1 ;  /* 0xffffffffff0d7424 */ /* 0x000fc600078e00ff */
        /* <DEDUP_REMOVED lines=25> */
.L_x_110:
[----:B-1----:R-:W-:Y:S01]  /*58b0*/  SHF.R.U64 R6, R12, R25, R13 ;  /* 0x000000190c067219 */ /* 0x002fe2000000120d */
[----:B0-----:R-:W-:Y:S01]  /*58c0*/  VIADD R13, R24, 0xffffffff ;  /* 0xffffffff180d7836 */ /* 0x001fe20000000000 */
[----:B------:R-:W-:Y:S01]  /*58d0*/  SHF.L.U32 R9, R31, R26, RZ ;  /* 0x0000001a1f097219 */ /* 0x000fe200000006ff */
[----:B------:R-:W-:Y:S01]  /*58e0*/  @P4 IMAD R10, R11, R20, R8 ;  /* 0x000000140b0a4224 */ /* 0x000fe200078e0208 */
[----:B------:R-:W-:Y:S01]  /*58f0*/  LOP3.LUT R3, R22, R33, RZ, 0xc0, !PT ;  /* 0x0000002116037212 */ /* 0x000fe200078ec0ff */
[----:B------:R-:W-:Y:S01]  /*5900*/  IMAD.MOV R12, RZ, RZ, -R6 ;  /* 0x000000ffff0c7224 */ /* 0x000fe200078e0a06 */
[----:B------:R-:W-:Y:S01]  /*5910*/  LOP3.LUT R18, R18, R13, RZ, 0xc0, !PT ;  /* 0x0000000d12127212 */ /* 0x000fe200078ec0ff */
[----:B------:R-:W-:Y:S02]  /*5920*/  IMAD.MOV.U32 R16, RZ, RZ, R21 ;  /* 0x000000ffff107224 */ /* 0x000fe400078e0015 */
[----:B------:R-:W-:Y:S02]  /*5930*/  IMAD R9, R9, R6, R3 ;  /* 0x0000000609097224 */ /* 0x000fe400078e0203 */
[----:B--2---:R-:W-:-:S02]  /*5940*/  IMAD R3, R12, R27, R23 ;  /* 0x0000001b0c037224 */ /* 0x004fc400078e0217 */
[----:B---3--:R-:W-:Y:S02]  /*5950*/  IMAD R10, R9, R30, R10 ;  /* 0x0000001e090a7224 */ /* 0x008fe400078e020a */
[----:B------:R-:W-:Y:S02]  /*5960*/  IMAD.MOV.U32 R6, RZ, RZ, 0x1 ;  /* 0x00000001ff067424 */ /* 0x000fe400078e00ff */
[----:B------:R-:W-:-:S03]  /*5970*/  IMAD R9, R3, R24, R18 ;  /* 0x0000001803097224 */ /* 0x000fc600078e0212 */
[----:B------:R-:W-:Y:S02]  /*5980*/  PRMT R3, R6, 0x7610, R3 ;  /* 0x0000761006037816 */ /* 0x000fe40000000003 */
[----:B------:R-:W-:Y:S02]  /*5990*/  SEL R6, R9, R10, !P4 ;  /* 0x0000000a09067207 */ /* 0x000fe40006000000 */
[----:B------:R-:W-:-:S07]  /*59a0*/  SEL R18, R10, R9, !P4 ;  /* 0x000000090a127207 */ /* 0x000fce0006000000 */
.L_x_108:
[----:B------:R-:W-:-:S08]  /*59b0*/  NOP ;  /* 0x0000000000007918 */ /* 0x000fd00000000000 */
[----:B------:R-:W0:-:S00]  /*59c0*/  USETMAXREG.DEALLOC.CTAPOOL 0x28 ;  /* 0x00000028000079c8 */ /* 0x000e0000080e0500 */
[----:B0-----:R-:W-:-:S13]  /*59d0*/  ISETP.NE.AND P0, PT, R7, RZ, PT ;  /* 0x000000ff0700720c */ /* 0x001fda0003f05270 */
[----:B------:R-:W-:Y:S05]  /*59e0*/  @P0 EXIT ;  /* 0x000000000000094d */ /* 0x000fea0003800000 */
[----:B------:R-:W-:Y:S01]  /*59f0*/  LOP3.LUT P0, RZ, R3, 0xff, RZ, 0xc0, !PT ;  /* 0x000000ff03ff7812 */ /* 0x000fe2000780c0ff */
[----:B------:R-:W-:Y:S02]  /*5a00*/  IMAD.MOV.U32 R3, RZ, RZ, 0x1 ;  /* 0x00000001ff037424 */ /* 0x000fe400078e00ff */
[----:B------:R-:W-:-:S10]  /*5a10*/  IMAD.MOV.U32 R17, RZ, RZ, RZ ;  /* 0x000000ffff117224 */ /* 0x000fd400078e00ff */
[----:B------:R-:W-:Y:S05]  /*5a20*/  @!P0 BRA `(.L_x_111) ;  /* 0x0000000c003c8947 */ /* 0x000fea0003800000 */
[----:B------:R-:W0:Y:S01]  /*5a30*/  LDC R3, c[0x0][0x28c] ;  /* 0x0000a300ff037b82 */ /* 0x000e220000000800 */
[----:B------:R-:W1:Y:S01]  /*5a40*/  S2R R12, SR_CgaCtaId ;  /* 0x00000000000c7919 */ /* 0x000e620000008800 */
[----:B------:R-:W-:Y:S01]  /*5a50*/  ULDC UR5, c[0x0][0x658] ;  /* 0x0001960000057ab9 */ /* 0x000fe20000000800 */
[----:B------:R-:W-:Y:S01]  /*5a60*/  UMOV UR7, 0xffffffff ;  /* 0xffffffff00077882 */ /* 0x000fe20000000000 */
[----:B------:R-:W-:Y:S01]  /*5a70*/  ULDC UR6, c[0x0][0xc] ;  /* 0x0000030000067ab9 */ /* 0x000fe20000000800 */
[----:B------:R-:W-:Y:S01]  /*5a80*/  USHF.L.U32 UR8, UR7, UR5, URZ ;  /* 0x0000000507087299 */ /* 0x000fe2000800063f */
[----:B------:R-:W-:Y:S01]  /*5a90*/  BSSY B0, `(.L_x_111) ;  /* 0x00000c8000007945 */ /* 0x000fe20003800000 */
[----:B------:R-:W-:Y:S01]  /*5aa0*/  UMOV UR9, 0x1 ;  /* 0x0000000100097882 */ /* 0x000fe20000000000 */
[----:B------:R-:W-:Y:S01]  /*5ab0*/  ULDC UR7, c[0x0][0x10] ;  /* 0x0000040000077ab9 */ /* 0x000fe20000000800 */
[----:B------:R-:W-:Y:S01]  /*5ac0*/  USHF.L.U32 UR18, UR9, UR5, URZ ;  /* 0x0000000509127299 */ /* 0x000fe2000800063f */
[----:B------:R-:W-:Y:S01]  /*5ad0*/  IMAD.MOV.U32 R14, RZ, RZ, 0x1 ;  /* 0x00000001ff0e7424 */ /* 0x000fe200078e00ff */
[----:B------:R-:W-:Y:S01]  /*5ae0*/  UIMAD.WIDE.U32 UR6, UR6, UR7, URZ ;  /* 0x00000007060672a5 */ /* 0x000fe2000f8e003f */
[----:B------:R-:W-:Y:S01]  /*5af0*/  LOP3.LUT R15, R2, 0x2, RZ, 0xfc, !PT ;  /* 0x00000002020f7812 */ /* 0x000fe200078efcff */
[----:B------:R-:W-:Y:S01]  /*5b00*/  ULDC UR5, c[0x0][0x14] ;  /* 0x0000050000057ab9 */ /* 0x000fe20000000800 */
[----:B------:R-:W-:Y:S01]  /*5b10*/  IMAD.MOV.U32 R17, RZ, RZ, RZ ;  /* 0x000000ffff117224 */ /* 0x000fe200078e00ff */
[----:B------:R-:W-:-:S02]  /*5b20*/  UIMAD.WIDE.U32 UR20, UR6, UR5, URZ ;  /* 0x00000005061472a5 */ /* 0x000fc4000f8e003f */
[----:B------:R-:W-:Y:S01]  /*5b30*/  UIMAD UR13, UR7, UR5, URZ ;  /* 0x00000005070d72a4 */ /* 0x000fe2000f8e023f */
[----:B------:R-:W-:Y:S01]  /*5b40*/  ULDC UR4, c[0x0][0x600] ;  /* 0x0001800000047ab9 */ /* 0x000fe20000000800 */
[----:B------:R-:W-:Y:S02]  /*5b50*/  ULOP3.LUT UR17, URZ, UR8, URZ, 0x33, !UPT ;  /* 0x000000083f117292 */ /* 0x000fe4000f8e333f */
[----:B------:R-:W-:Y:S01]  /*5b60*/  UIADD3 UR4, UR4, -0x1, URZ ;  /* 0xffffffff04047890 */ /* 0x000fe2000fffe03f */
[----:B0-----:R-:W-:Y:S01]  /*5b70*/  VIADD R3, R3, 0x1f ;  /* 0x0000001f03037836 */ /* 0x001fe20000000000 */
[----:B------:R-:W-:Y:S01]  /*5b80*/  UIADD3 UR13, UR21, UR13, URZ ;  /* 0x0000000d150d7290 */ /* 0x000fe2000fffe03f */
[----:B------:R-:W-:-:S03]  /*5b90*/  ULDC.64 UR22, c[0x0][0x198] ;  /* 0x0000660000167ab9 */ /* 0x000fc60000000a00 */
[----:B------:R-:W-:-:S04]  /*5ba0*/  SHF.R.S32.HI R8, RZ, 0x1f, R3 ;  /* 0x0000001fff087819 */ /* 0x000fc80000011403 */
[----:B------:R-:W-:Y:S01]  /*5bb0*/  LEA.HI R8, R8, R3, RZ, 0x5 ;  /* 0x0000000308087211 */ /* 0x000fe200078f28ff */
[C---:B-1----:R-:W-:Y:S02]  /*5bc0*/  IMAD.SHL.U32 R11, R12.reuse, 0x20, RZ ;  /* 0x000000200c0b7824 */ /* 0x042fe400078e00ff */
[----:B------:R-:W-:Y:S01]  /*5bd0*/  IMAD.SHL.U32 R12, R12, 0x400, RZ ;  /* 0x000004000c0c7824 */ /* 0x000fe200078e00ff */
[----:B------:R-:W-:Y:S01]  /*5be0*/  SHF.R.S32.HI R10, RZ, 0x5, R8 ;  /* 0x00000005ff0a7819 */ /* 0x000fe20000011408 */
[----:B------:R-:W-:Y:S01]  /*5bf0*/  IMAD.MOV.U32 R3, RZ, RZ, 0x1 ;  /* 0x00000001ff037424 */ /* 0x000fe200078e00ff */
[----:B------:R-:W-:Y:S02]  /*5c00*/  LOP3.LUT R11, R11, 0x20, RZ, 0xc0, !PT ;  /* 0x000000200b0b7812 */ /* 0x000fe400078ec0ff */
[----:B------:R-:W-:Y:S01]  /*5c10*/  LOP3.LUT R12, R12, 0x400, RZ, 0xc0, !PT ;  /* 0x000004000c0c7812 */ /* 0x000fe200078ec0ff */
[----:B------:R-:W-:-:S07]  /*5c20*/  VIADD R13, R10, 0x1 ;  /* 0x000000010a0d7836 */ /* 0x000fce0000000000 */
.L_x_122:
[----:B------:R-:W-:-:S03]  /*5c30*/  UMOV UR5, 0xffffffff ;  /* 0xffffffff00057882 */ /* 0x000fc60000000000 */
[----:B------:R-:W-:Y:S05]  /*5c40*/  BRA.DIV UR5, `(.L_x_112) ;  /* 0x0000000e05c87947 */ /* 0x000fea000b800000 */
[----:B------:R-:W-:-:S13]  /*5c50*/  ELECT P0, URZ, PT ;  /* 0x00000000003f782f */ /* 0x000fda0003800000 */
.L_x_134:
[----:B------:R-:W0:Y:S01]  /*5c60*/  LDC R7, c[0x0][0x28c] ;  /* 0x0000a300ff077b82 */ /* 0x000e220000000800 */
[----:B------:R-:W-:Y:S01]  /*5c70*/  BSSY B1, `(.L_x_113) ;  /* 0x0000038000017945 */ /* 0x000fe20003800000 */
[----:B0-----:R-:W-:-:S13]  /*5c80*/  ISETP.LT.OR P0, PT, R7, 0x1, !P0 ;  /* 0x000000010700780c */ /* 0x001fda0004701670 */
[----:B------:R-:W-:Y:S05]  /*5c90*/  @P0 BRA `(.L_x_114) ;  /* 0x0000000000d40947 */ /* 0x000fea0003800000 */
[----:B------:R-:W-:Y:S02]  /*5ca0*/  IMAD R19, R6, 0x40, R11 ;  /* 0x0000004006137824 */ /* 0x000fe400078e020b */
[----:B------:R-:W-:Y:S02]  /*5cb0*/  IMAD.SHL.U32 R20, R18, 0x80, RZ ;  /* 0x0000008012147824 */ /* 0x000fe400078e00ff */
[----:B------:R-:W-:Y:S02]  /*5cc0*/  IMAD.MOV.U32 R23, RZ, RZ, RZ ;  /* 0x000000ffff177224 */ /* 0x000fe400078e00ff */
[----:B------:R-:W-:Y:S02]  /*5cd0*/  IMAD.MOV.U32 R6, RZ, RZ, R13 ;  /* 0x000000ffff067224 */ /* 0x000fe400078e000d */
[----:B------:R-:W-:Y:S02]  /*5ce0*/  IMAD.MOV.U32 R7, RZ, RZ, R3 ;  /* 0x000000ffff077224 */ /* 0x000fe400078e0003 */
[----:B------:R-:W-:-:S07]  /*5cf0*/  IMAD.MOV.U32 R9, RZ, RZ, R17 ;  /* 0x000000ffff097224 */ /* 0x000fce00078e0011 */
.L_x_117:
[----:B------:R-:W0:Y:S01]  /*5d00*/  S2R R21, SR_CgaCtaId ;  /* 0x0000000000157919 */ /* 0x000e220000008800 */
[----:B------:R-:W-:Y:S02]  /*5d10*/  MOV R8, 0x400 ;  /* 0x0000040000087802 */ /* 0x000fe40000000f00 */
[----:B------:R-:W-:-:S13]  /*5d20*/  LOP3.LUT P1, RZ, R0, 0x7f, RZ, 0xc0, !PT ;  /* 0x0000007f00ff7812 */ /* 0x000fda000782c0ff */
[----:B------:R-:W1:Y:S01]  /*5d30*/  @!P1 LDC R18, c[0x0][0x500] ;  /* 0x00014000ff129b82 */ /* 0x000e620000000800 */
[----:B0-----:R-:W-:Y:S02]  /*5d40*/  LEA R22, R21, R8, 0x18 ;  /* 0x0000000815167211 */ /* 0x001fe400078ec0ff */
[----:B------:R-:W-:-:S03]  /*5d50*/  SHF.L.U32 R8, R7, 0x1f, RZ ;  /* 0x0000001f07087819 */ /* 0x000fc600000006ff */
[----:B------:R-:W-:-:S04]  /*5d60*/  IMAD R21, R9, 0x8, R22 ;  /* 0x0000000809157824 */ /* 0x000fc800078e0216 */
[----:B------:R-:W0:Y:S02]  /*5d70*/  SYNCS.PHASECHK.TRANS64.TRYWAIT P0, [R21+URZ+0x28], R8 ;  /* 0x00002808150075a7 */ /* 0x000e24000800017f */
[----:B01----:R-:W-:Y:S05]  /*5d80*/  @!P0 BRA `(.L_x_115) ;  /* 0x0000000c00988947 */ /* 0x003fea0003800000 */
.L_x_135:
[----:B0-----:R-:W-:Y:S01]  /*5d90*/  PRMT R8, R15, 0x9910, RZ ;  /* 0x000099100f087816 */ /* 0x001fe200000000ff */
[----:B------:R0:W-:Y:S03]  /*5da0*/  @!P1 SYNCS.ARRIVE.TRANS64 RZ, [R21+URZ], R18 ;  /* 0x0000001215ff99a7 */ /* 0x0001e6000800003f */
[----:B------:R-:W-:-:S13]  /*5db0*/  ISETP.NE.AND P0, PT, R8, 0x2, PT ;  /* 0x000000020800780c */ /* 0x000fda0003f05270 */
[----:B0-----:R-:W-:Y:S05]  /*5dc0*/  @P0 BRA `(.L_x_116) ;  /* 0x0000000000040947 */ /* 0x001fea0003800000 */
[----:B------:R-:W-:Y:S01]  /*5dd0*/  BPT.TRAP 0x1 ;  /* 0x000000040000795c */ /* 0x000fe20000300000 */
.L_x_116:
[----:B------:R-:W-:Y:S01]  /*5de0*/  R2UR UR16, R22 ;  /* 0x00000000161072ca */ /* 0x000fe200000e0000 */
[----:B------:R-:W-:Y:S01]  /*5df0*/  IMAD R22, R9, 0x1000, R22 ;  /* 0x0000100009167824 */ /* 0x000fe200078e0216 */
[----:B------:R-:W-:Y:S01]  /*5e00*/  R2UR UR9, R21 ;  /* 0x00000000150972ca */ /* 0x000fe200000e0000 */
[C---:B------:R-:W-:Y:S01]  /*5e10*/  IMAD R8, R9.reuse, 0x800, R12 ;  /* 0x0000080009087824 */ /* 0x040fe200078e020c */
[----:B------:R-:W-:Y:S01]  /*5e20*/  UIADD3 UR6, UP0, UR22, 0xf0, URZ ;  /* 0x000000f016067890 */ /* 0x000fe2000ff1e03f */
[----:B------:R-:W-:Y:S01]  /*5e30*/  VIADD R6, R6, 0xffffffff ;  /* 0xffffffff06067836 */ /* 0x000fe20000000000 */
[----:B------:R-:W-:Y:S01]  /*5e40*/  R2UR UR5, R22 ;  /* 0x00000000160572ca */ /* 0x000fe200000e0000 */
[----:B------:R-:W-:Y:S01]  /*5e50*/  UIADD3 UR24, UP1, UR22, 0x1f0, URZ ;  /* 0x000001f016187890 */ /* 0x000fe2000ff3e03f */
[----:B------:R-:W-:Y:S01]  /*5e60*/  R2UR UR8, R8 ;  /* 0x00000000080872ca */ /* 0x000fe200000e0000 */
[----:B------:R-:W-:Y:S01]  /*5e70*/  UIADD3.X UR7, URZ, UR23, URZ, UP0, !UPT ;  /* 0x000000173f077290 */ /* 0x000fe200087fe43f */
[----:B------:R-:W-:Y:S01]  /*5e80*/  R2UR UR11, R20 ;  /* 0x00000000140b72ca */ /* 0x000fe200000e0000 */
[----:B------:R-:W-:Y:S01]  /*5e90*/  VIADD R9, R9, 0x1 ;  /* 0x0000000109097836 */ /* 0x000fe20000000000 */
[----:B------:R-:W-:Y:S01]  /*5ea0*/  R2UR UR10, R23 ;  /* 0x00000000170a72ca */ /* 0x000fe200000e0000 */
[----:B------:R-:W-:Y:S01]  /*5eb0*/  UIADD3.X UR25, URZ, UR23, URZ, UP1, !UPT ;  /* 0x000000173f197290 */ /* 0x000fe20008ffe43f */
[----:B------:R-:W-:Y:S01]  /*5ec0*/  R2UR UR12, R16 ;  /* 0x00000000100c72ca */ /* 0x000fe200000e0000 */
[----:B------:R-:W-:Y:S01]  /*5ed0*/  UMOV UR14, 0x0 ;  /* 0x00000000000e7882 */ /* 0x000fe20000000000 */
[----:B------:R-:W-:Y:S01]  /*5ee0*/  R2UR UR19, R19 ;  /* 0x00000000131372ca */ /* 0x000fe200000e0000 */
[----:B------:R-:W-:Y:S01]  /*5ef0*/  UMOV UR15, 0x10000000 ;  /* 0x10000000000f7882 */ /* 0x000fe20000000000 */
[----:B------:R-:W-:Y:S01]  /*5f00*/  ISETP.GT.AND P1, PT, R6, 0x1, PT ;  /* 0x000000010600780c */ /* 0x000fe20003f24270 */
[----:B------:R-:W-:Y:S01]  /*5f10*/  UIADD3 UR5, UR5, 0x100, URZ ;  /* 0x0000010005057890 */ /* 0x000fe2000fffe03f */
[----:B------:R-:W-:Y:S01]  /*5f20*/  ISETP.NE.AND P0, PT, R9, 0x5, PT ;  /* 0x000000050900780c */ /* 0x000fe20003f05270 */
[----:B------:R-:W-:Y:S01]  /*5f30*/  UIADD3 UR16, UR16, 0x5100, UR8 ;  /* 0x0000510010107890 */ /* 0x000fe2000fffe008 */
[----:B------:R-:W-:Y:S01]  /*5f40*/  VIADD R23, R23, 0x20 ;  /* 0x0000002017177836 */ /* 0x000fe20000000000 */
[----:B------:R-:W-:Y:S01]  /*5f50*/  UMOV UR26, 0x30000 ;  /* 0x00030000001a7882 */ /* 0x000fe20000000000 */
[----:B------:R-:W-:-:S02]  /*5f60*/  SEL R8, RZ, 0x1, P0 ;  /* 0x00000001ff087807 */ /* 0x000fc40000000000 */
[----:B------:R-:W-:Y:S01]  /*5f70*/  UMOV UR8, UR5 ;  /* 0x0000000500087c82 */ /* 0x000fe20008000000 */
[----:B------:R-:W-:Y:S01]  /*5f80*/  SEL R9, R9, RZ, P0 ;  /* 0x000000ff09097207 */ /* 0x000fe20000000000 */
[----:B------:R0:W-:Y:S01]  /*5f90*/  UTMALDG.3D [UR8], [UR6], desc[UR14] ;  /* 0x00000e08060075b4 */ /* 0x0001e20008011000 */
[----:B------:R-:W-:Y:S01]  /*5fa0*/  LOP3.LUT R7, R7, R8, RZ, 0x3c, !PT ;  /* 0x0000000807077212 */ /* 0x000fe200078e3cff */
[----:B0-----:R-:W-:Y:S01]  /*5fb0*/  UMOV UR11, UR19 ;  /* 0x00000013000b7c82 */ /* 0x001fe20008000000 */
[----:B------:R-:W-:Y:S02]  /*5fc0*/  UMOV UR8, UR16 ;  /* 0x0000001000087c82 */ /* 0x000fe40008000000 */
[----:B------:R0:W-:Y:S02]  /*5fd0*/  UTMALDG.3D.MULTICAST [UR8], [UR24], UR26, desc[UR14] ;  /* 0x00000e08180073b4 */ /* 0x0001e4000801181a */
[----:B0-----:R-:W-:Y:S05]  /*5fe0*/  @P1 BRA `(.L_x_117) ;  /* 0xfffffffc00441947 */ /* 0x001fea000383ffff */
.L_x_114:
[----:B------:R-:W-:Y:S05]  /*5ff0*/  BSYNC B1 ;  /* 0x0000000000017941 */ /* 0x000fea0003800000 */
.L_x_113:
[----:B------:R-:W-:Y:S01]  /*6000*/  LOP3.LUT P1, RZ, R14, 0xff, RZ, 0xc0, !PT ;  /* 0x000000ff0eff7812 */ /* 0x000fe2000782c0ff */
[C---:B------:R-:W-:Y:S01]  /*6010*/  IMAD.IADD R17, R10.reuse, 0x1, R17 ;  /* 0x000000010a117824 */ /* 0x040fe200078e0211 */
[----:B------:R-:W-:Y:S01]  /*6020*/  ULDC.64 UR6, c[0x0][0x650] ;  /* 0x0001940000067ab9 */ /* 0x000fe20000000a00 */
[C---:B------:R-:W-:Y:S01]  /*6030*/  ISETP.GE.U32.AND P2, PT, R10.reuse, 0x5, PT ;  /* 0x000000050a00780c */ /* 0x040fe20003f46070 */
[----:B------:R-:W-:Y:S01]  /*6040*/  BSSY B1, `(.L_x_118) ;  /* 0x000006a000017945 */ /* 0x000fe20003800000 */
[----:B------:R-:W-:Y:S01]  /*6050*/  IMAD.MOV.U32 R18, RZ, RZ, -0x1 ;  /* 0xffffffffff127424 */ /* 0x000fe200078e00ff */
[----:B------:R-:W-:Y:S01]  /*6060*/  ISETP.GT.U32.AND P0, PT, R17, 0x4, PT ;  /* 0x000000041100780c */ /* 0x000fe20003f04070 */
[----:B------:R-:W-:Y:S01]  /*6070*/  IMAD.MOV.U32 R16, RZ, RZ, -0x1 ;  /* 0xffffffffff107424 */ /* 0x000fe200078e00ff */
[----:B------:R-:W-:Y:S02]  /*6080*/  PRMT R14, RZ, 0x7610, R14 ;  /* 0x00007610ff0e7816 */ /* 0x000fe4000000000e */
[----:B------:R-:W-:-:S03]  /*6090*/  ISETP.LT.U32.AND P0, PT, R10, 0x5, P0 ;  /* 0x000000050a00780c */ /* 0x000fc60000701070 */
[----:B------:R-:W0:Y:S01]  /*60a0*/  @P1 S2R R7, SR_CgaCtaId ;  /* 0x0000000000071919 */ /* 0x000e220000008800 */
[----:B------:R-:W-:-:S04]  /*60b0*/  @P1 MOV R6, 0x400 ;  /* 0x0000040000061802 */ /* 0x000fc80000000f00 */
[----:B0-----:R-:W-:Y:S01]  /*60c0*/  @P1 LEA R8, R7, R6, 0x18 ;  /* 0x0000000607081211 */ /* 0x001fe200078ec0ff */
[----:B------:R-:W-:Y:S01]  /*60d0*/  IMAD.WIDE.U32 R6, R17, -0x33333333, RZ ;  /* 0xcccccccd11067825 */ /* 0x000fe200078e00ff */
[----:B------:R-:W-:Y:S02]  /*60e0*/  SEL R6, RZ, 0x1, !P0 ;  /* 0x00000001ff067807 */ /* 0x000fe40004000000 */
[----:B------:R0:W-:Y:S01]  /*60f0*/  @P1 SYNCS.ARRIVE.TRANS64.A1T0 RZ, [R8+URZ+0x68], RZ ;  /* 0x000068ff08ff19a7 */ /* 0x0001e2000810003f */
[----:B------:R-:W-:Y:S02]  /*6100*/  IADD3 R4, P1, R4, UR20, RZ ;  /* 0x0000001404047c10 */ /* 0x000fe4000ff3e0ff */
[----:B------:R-:W-:Y:S01]  /*6110*/  LOP3.LUT R3, R3, R6, RZ, 0x3c, !PT ;  /* 0x0000000603037212 */ /* 0x000fe200078e3cff */
[----:B------:R-:W-:Y:S01]  /*6120*/  IMAD.MOV.U32 R6, RZ, RZ, -0x1 ;  /* 0xffffffffff067424 */ /* 0x000fe200078e00ff */
[----:B------:R-:W-:Y:S02]  /*6130*/  IADD3.X R5, R5, UR13, RZ, P1, !PT ;  /* 0x0000000d05057c10 */ /* 0x000fe40008ffe4ff */
[----:B------:R-:W-:-:S02]  /*6140*/  ISETP.GE.U32.AND P0, PT, R4, UR6, PT ;  /* 0x0000000604007c0c */ /* 0x000fc4000bf06070 */
[----:B0-----:R-:W-:Y:S02]  /*6150*/  SHF.R.U32.HI R8, RZ, 0x2, R7 ;  /* 0x00000002ff087819 */ /* 0x001fe40000011607 */
[----:B------:R-:W-:Y:S02]  /*6160*/  ISETP.GE.U32.AND.EX P0, PT, R5, UR7, PT, P0 ;  /* 0x0000000705007c0c */ /* 0x000fe4000bf06100 */
[----:B------:R-:W-:Y:S01]  /*6170*/  @P2 LOP3.LUT R3, R3, 0x1, R8, 0x78, !PT ;  /* 0x0000000103032812 */ /* 0x000fe200078e7808 */
[----:B------:R-:W-:Y:S01]  /*6180*/  IMAD R17, R8, -0x5, R17 ;  /* 0xfffffffb08117824 */ /* 0x000fe200078e0211 */
[----:B------:R-:W-:-:S09]  /*6190*/  PRMT R7, RZ, 0x7610, R7 ;  /* 0x00007610ff077816 */ /* 0x000fd20000000007 */
[----:B------:R-:W-:Y:S05]  /*61a0*/  @P0 BRA `(.L_x_119) ;  /* 0x00000004004c0947 */ /* 0x000fea0003800000 */
[----:B------:R-:W0:Y:S01]  /*61b0*/  S2R R18, SR_CTAID.X ;  /* 0x0000000000127919 */ /* 0x000e220000002500 */
[----:B------:R-:W-:Y:S01]  /*61c0*/  ULDC.64 UR6, c[0x0][0x628] ;  /* 0x00018a0000067ab9 */ /* 0x000fe20000000a00 */
[----:B------:R-:W-:Y:S01]  /*61d0*/  ULDC UR8, c[0x0][0x630] ;  /* 0x00018c0000087ab9 */ /* 0x000fe20000000800 */
[----:B------:R-:W-:Y:S01]  /*61e0*/  ISETP.NE.U32.AND P0, PT, RZ, UR6, PT ;  /* 0x00000006ff007c0c */ /* 0x000fe2000bf05070 */
[----:B------:R-:W1:Y:S01]  /*61f0*/  S2R R19, SR_CTAID.Y ;  /* 0x0000000000137919 */ /* 0x000e620000002600 */
[----:B------:R-:W-:Y:S01]  /*6200*/  ULDC UR9, c[0x0][0x150] ;  /* 0x0000540000097ab9 */ /* 0x000fe20000000800 */
[----:B------:R-:W-:Y:S01]  /*6210*/  IMAD.MOV.U32 R6, RZ, RZ, R4 ;  /* 0x000000ffff067224 */ /* 0x000fe200078e0004 */
[----:B------:R-:W-:Y:S01]  /*6220*/  ISETP.NE.AND.EX P0, PT, RZ, UR7, PT, P0 ;  /* 0x00000007ff007c0c */ /* 0x000fe2000bf05300 */
[----:B------:R-:W-:Y:S01]  /*6230*/  IMAD.MOV.U32 R7, RZ, RZ, R5 ;  /* 0x000000ffff077224 */ /* 0x000fe200078e0005 */
[----:B0-----:R-:W-:-:S11]  /*6240*/  I2FP.F32.U32 R20, R18 ;  /* 0x0000001200147245 */ /* 0x001fd60000201000 */
[----:B------:R-:W-:Y:S05]  /*6250*/  @!P0 BRA `(.L_x_120) ;  /* 0x0000000000288947 */ /* 0x000fea0003800000 */
[----:B------:R-:W-:Y:S02]  /*6260*/  ULDC UR5, c[0x0][0x634] ;  /* 0x00018d0000057ab9 */ /* 0x000fe40000000800 */
[----:B------:R-:W-:-:S05]  /*6270*/  IADD3 R7, P0, R4, UR5, RZ ;  /* 0x0000000504077c10 */ /* 0x000fca000ff1e0ff */
[----:B------:R-:W-:-:S04]  /*6280*/  IMAD.X R21, RZ, RZ, R5, P0 ;  /* 0x000000ffff157224 */ /* 0x000fc800000e0605 */
[----:B------:R-:W-:-:S04]  /*6290*/  IMAD.WIDE.U32 R8, R21, UR6, RZ ;  /* 0x0000000615087c25 */ /* 0x000fc8000f8e00ff */
[----:B------:R-:W-:-:S04]  /*62a0*/  IMAD.WIDE.U32 R8, P0, R7, UR7, R8 ;  /* 0x0000000707087c25 */ /* 0x000fc8000f800008 */
[----:B------:R-:W-:-:S04]  /*62b0*/  IMAD.WIDE.U32 R6, R7, UR6, RZ ;  /* 0x0000000607067c25 */ /* 0x000fc8000f8e00ff */
[----:B------:R-:W-:Y:S01]  /*62c0*/  IMAD.MOV.U32 R6, RZ, RZ, R9 ;  /* 0x000000ffff067224 */ /* 0x000fe200078e0009 */
[----:B------:R-:W-:Y:S01]  /*62d0*/  IADD3 RZ, P1, R7, R8, RZ ;  /* 0x0000000807ff7210 */ /* 0x000fe20007f3e0ff */
[----:B------:R-:W-:-:S04]  /*62e0*/  IMAD.X R7, RZ, RZ, RZ, P0 ;  /* 0x000000ffff077224 */ /* 0x000fc800000e06ff */
[----:B------:R-:W-:-:S08]  /*62f0*/  IMAD.WIDE.U32.X R6, R21, UR7, R6, P1 ;  /* 0x0000000715067c25 */ /* 0x000fd000088e0406 */
.L_x_120:
[--C-:B------:R-:W-:Y:S01]  /*6300*/  SHF.R.U64 R16, R6, UR8, R7.reuse ;  /* 0x0000000806107c19 */ /* 0x100fe20008001207 */
[----:B------:R-:W-:Y:S01]  /*6310*/  FMUL R20, R20, UR9 ;  /* 0x0000000914147c20 */ /* 0x000fe20008400000 */
[----:B------:R-:W0:Y:S01]  /*6320*/  LDC R21, c[0x0][0x144] ;  /* 0x00005100ff157b82 */ /* 0x000e220000000800 */
[----:B-1----:R-:W-:Y:S01]  /*6330*/  I2FP.F32.U32 R8, R19 ;  /* 0x0000001300087245 */ /* 0x002fe20000201000 */
[----:B------:R-:W-:Y:S01]  /*6340*/  ULDC UR5, c[0x0][0x154] ;  /* 0x0000550000057ab9 */ /* 0x000fe20000000800 */
[----:B------:R-:W-:Y:S01]  /*6350*/  SHF.R.U32.HI R6, RZ, UR8, R7 ;  /* 0x00000008ff067c19 */ /* 0x000fe20008011607 */
[----:B------:R-:W-:Y:S01]  /*6360*/  ULDC.64 UR6, c[0x0][0x620] ;  /* 0x0001880000067ab9 */ /* 0x000fe20000000a00 */
[----:B------:R-:W-:Y:S01]  /*6370*/  IADD3 R7, P0, RZ, -R16, RZ ;  /* 0x80000010ff077210 */ /* 0x000fe20007f1e0ff */
[----:B------:R-:W1:Y:S01]  /*6380*/  F2I.U32.TRUNC.NTZ R20, R20 ;  /* 0x0000001400147305 */ /* 0x000e62000020f000 */
[----:B------:R-:W-:Y:S01]  /*6390*/  FMUL R8, R8, UR5 ;  /* 0x0000000508087c20 */ /* 0x000fe20008400000 */
[----:B------:R-:W2:Y:S01]  /*63a0*/  LDC R22, c[0x0][0x148] ;  /* 0x00005200ff167b82 */ /* 0x000ea20000000800 */
[----:B------:R-:W-:Y:S01]  /*63b0*/  ULDC UR5, c[0x0][0x618] ;  /* 0x0001860000057ab9 */ /* 0x000fe20000000800 */
[----:B------:R-:W-:-:S04]  /*63c0*/  IMAD.X R6, RZ, RZ, ~R6, P0 ;  /* 0x000000ffff067224 */ /* 0x000fc800000e0e06 */
[----:B------:R-:W-:Y:S01]  /*63d0*/  IMAD R6, R6, UR6, RZ ;  /* 0x0000000606067c24 */ /* 0x000fe2000f8e02ff */
[----:B------:R-:W3:Y:S03]  /*63e0*/  F2I.U32.TRUNC.NTZ R8, R8 ;  /* 0x0000000800087305 */ /* 0x000ee6000020f000 */
[C---:B------:R-:W-:Y:S02]  /*63f0*/  IMAD R9, R7.reuse, UR7, R6 ;  /* 0x0000000707097c24 */ /* 0x040fe4000f8e0206 */
[----:B------:R-:W-:Y:S01]  /*6400*/  IMAD.WIDE.U32 R6, R7, UR6, R4 ;  /* 0x0000000607067c25 */ /* 0x000fe2000f8e0004 */
[----:B------:R-:W-:Y:S02]  /*6410*/  ULDC.64 UR6, c[0x0][0x640] ;  /* 0x0001900000067ab9 */ /* 0x000fe40000000a00 */
[----:B------:R-:W-:Y:S01]  /*6420*/  ISETP.NE.U32.AND P0, PT, RZ, UR6, PT ;  /* 0x00000006ff007c0c */ /* 0x000fe2000bf05070 */
[----:B-1----:R-:W-:-:S02]  /*6430*/  IMAD.MOV R20, RZ, RZ, -R20 ;  /* 0x000000ffff147224 */ /* 0x002fc400078e0a14 */
[----:B------:R-:W-:Y:S01]  /*6440*/  IMAD.IADD R7, R7, 0x1, R9 ;  /* 0x0000000107077824 */ /* 0x000fe200078e0209 */
[----:B------:R-:W-:Y:S01]  /*6450*/  ISETP.NE.AND.EX P0, PT, RZ, UR7, PT, P0 ;  /* 0x00000007ff007c0c */ /* 0x000fe2000bf05300 */
[----:B0-----:R-:W-:-:S03]  /*6460*/  IMAD R18, R21, R20, R18 ;  /* 0x0000001415127224 */ /* 0x001fc600078e0212 */
[--C-:B------:R-:W-:Y:S01]  /*6470*/  SHF.R.U64 R20, R6, UR5, R7.reuse ;  /* 0x0000000506147c19 */ /* 0x100fe20008001207 */
[----:B---3--:R-:W-:Y:S01]  /*6480*/  IMAD.MOV R6, RZ, RZ, -R8 ;  /* 0x000000ffff067224 */ /* 0x008fe200078e0a08 */
[----:B------:R-:W-:Y:S01]  /*6490*/  SHF.R.U32.HI R7, RZ, UR5, R7 ;  /* 0x00000005ff077c19 */ /* 0x000fe20008011607 */
[----:B------:R-:W-:Y:S02]  /*64a0*/  ULDC UR5, c[0x0][0x608] ;  /* 0x0001820000057ab9 */ /* 0x000fe40000000800 */
[----:B--2---:R-:W-:Y:S01]  /*64b0*/  @P4 IMAD R18, R22, R6, R19 ;  /* 0x0000000616124224 */ /* 0x004fe200078e0213 */
[--C-:B------:R-:W-:Y:S02]  /*64c0*/  SHF.R.U64 R22, R20, UR5, R7.reuse ;  /* 0x0000000514167c19 */ /* 0x100fe40008001207 */
[----:B------:R-:W-:Y:S01]  /*64d0*/  SHF.R.U32.HI R7, RZ, UR5, R7 ;  /* 0x00000005ff077c19 */ /* 0x000fe20008011607 */
[----:B------:R-:W-:-:S03]  /*64e0*/  ULDC UR5, c[0x0][0x658] ;  /* 0x0001960000057ab9 */ /* 0x000fc60000000800 */
[--C-:B------:R-:W-:Y:S02]  /*64f0*/  SHF.R.U64 R19, R22, UR5, R7.reuse ;  /* 0x0000000516137c19 */ /* 0x100fe40008001207 */
[----:B------:R-:W-:-:S03]  /*6500*/  SHF.R.U32.HI R21, RZ, UR5, R7 ;  /* 0x00000005ff157c19 */ /* 0x000fc60008011607 */
[----:B------:R-:W-:Y:S02]  /*6510*/  IMAD.MOV.U32 R8, RZ, RZ, R19 ;  /* 0x000000ffff087224 */ /* 0x000fe400078e0013 */
[----:B------:R-:W-:Y:S01]  /*6520*/  IMAD.MOV.U32 R7, RZ, RZ, R21 ;  /* 0x000000ffff077224 */ /* 0x000fe200078e0015 */
[----:B------:R-:W-:Y:S06]  /*6530*/  @!P0 BRA `(.L_x_121) ;  /* 0x00000000002c8947 */ /* 0x000fec0003800000 */
        /* <DEDUP_REMOVED lines=9> */
[----:B------:R-:W-:-:S04]  /*65d0*/  IMAD.WIDE.U32.X R6, R21, UR7, R6, P1 ;  /* 0x0000000715067c25 */ /* 0x000fc800088e0406 */
[----:B------:R-:W-:-:S07]  /*65e0*/  IMAD.MOV.U32 R8, RZ, RZ, R6 ;  /* 0x000000ffff087224 */ /* 0x000fce00078e0006 */
.L_x_121:
[----:B------:R-:W-:Y:S01]  /*65f0*/  ULDC UR5, c[0x0][0x648] ;  /* 0x0001920000057ab9 */ /* 0x000fe20000000800 */
[----:B------:R-:W-:Y:S01]  /*6600*/  LOP3.LUT R6, R22, UR17, RZ, 0xc0, !PT ;  /* 0x0000001116067c12 */ /* 0x000fe2000f8ec0ff */
[----:B------:R-:W-:Y:S01]  /*6610*/  ULDC UR6, c[0x0][0x610] ;  /* 0x0001840000067ab9 */ /* 0x000fe20000000800 */
[----:B------:R-:W-:Y:S01]  /*6620*/  SHF.R.U64 R7, R8, UR5, R7 ;  /* 0x0000000508077c19 */ /* 0x000fe20008001207 */
[----:B------:R-:W-:Y:S01]  /*6630*/  ULDC UR5, c[0x0][0x638] ;  /* 0x00018e0000057ab9 */ /* 0x000fe20000000800 */
[----:B------:R-:W-:-:S03]  /*6640*/  LOP3.LUT R20, R20, UR4, RZ, 0xc0, !PT ;  /* 0x0000000414147c12 */ /* 0x000fc6000f8ec0ff */
[----:B------:R-:W-:Y:S02]  /*6650*/  IMAD.MOV R8, RZ, RZ, -R7 ;  /* 0x000000ffff087224 */ /* 0x000fe400078e0a07 */
[----:B------:R-:W-:Y:S02]  /*6660*/  IMAD R7, R7, UR18, R6 ;  /* 0x0000001207077c24 */ /* 0x000fe4000f8e0206 */
[----:B------:R-:W-:Y:S01]  /*6670*/  IMAD R19, R8, UR5, R19 ;  /* 0x0000000508137c24 */ /* 0x000fe2000f8e0213 */
[----:B------:R-:W-:Y:S01]  /*6680*/  ULDC UR5, c[0x0][0x600] ;  /* 0x0001800000057ab9 */ /* 0x000fe20000000800 */
[----:B------:R-:W-:Y:S02]  /*6690*/  IMAD R18, R7, UR6, R18 ;  /* 0x0000000607127c24 */ /* 0x000fe4000f8e0212 */
[----:B------:R-:W-:Y:S02]  /*66a0*/  IMAD R19, R19, UR5, R20 ;  /* 0x0000000513137c24 */ /* 0x000fe4000f8e0214 */
[----:B------:R-:W-:-:S03]  /*66b0*/  IMAD.MOV.U32 R7, RZ, RZ, 0x1 ;  /* 0x00000001ff077424 */ /* 0x000fc600078e00ff */
[----:B------:R-:W-:Y:S02]  /*66c0*/  SEL R6, R19, R18, !P4 ;  /* 0x0000001213067207 */ /* 0x000fe40006000000 */
[----:B------:R-:W-:-:S07]  /*66d0*/  SEL R18, R18, R19, !P4 ;  /* 0x0000001312127207 */ /* 0x000fce0006000000 */
.L_x_119:
[----:B------:R-:W-:Y:S05]  /*66e0*/  BSYNC B1 ;  /* 0x0000000000017941 */ /* 0x000fea0003800000 */
.L_x_118:
[----:B------:R-:W-:-:S13]  /*66f0*/  LOP3.LUT P0, RZ, R7, 0xff, RZ, 0xc0, !PT ;  /* 0x000000ff07ff7812 */ /* 0x000fda000780c0ff */
[----:B------:R-:W-:Y:S05]  /*6700*/  @P0 BRA `(.L_x_122) ;  /* 0xfffffff400480947 */ /* 0x000fea000383ffff */
[----:B------:R-:W-:Y:S05]  /*6710*/  BSYNC B0 ;  /* 0x0000000000007941 */ /* 0x000fea0003800000 */
.L_x_111:
[----:B------:R-:W-:-:S03]  /*6720*/  UMOV UR5, 0xffffffff ;  /* 0xffffffff00057882 */ /* 0x000fc60000000000 */
[----:B------:R-:W-:Y:S05]  /*6730*/  BRA.DIV UR5, `(.L_x_123) ;  /* 0x0000000605407947 */ /* 0x000fea000b800000 */
[----:B------:R-:W-:-:S13]  /*6740*/  ELECT P0, URZ, PT ;  /* 0x00000000003f782f */ /* 0x000fda0003800000 */
.L_x_138:
[----:B------:R-:W-:Y:S04]  /*6750*/  BSSY B0, `(.L_x_124) ;  /* 0x0000034000007945 */ /* 0x000fe80003800000 */
[----:B------:R-:W-:Y:S05]  /*6760*/  @!P0 BRA `(.L_x_125) ;  /* 0x0000000000c88947 */ /* 0x000fea0003800000 */
[----:B------:R-:W-:-:S04]  /*6770*/  LOP3.LUT R2, R2, 0x2, RZ, 0xfc, !PT ;  /* 0x0000000202027812 */ /* 0x000fc800078efcff */
[----:B------:R-:W-:-:S13]  /*6780*/  ISETP.NE.AND P0, PT, R2, 0x3, PT ;  /* 0x000000030200780c */ /* 0x000fda0003f05270 */
[----:B------:R-:W-:Y:S05]  /*6790*/  @!P0 BRA `(.L_x_126) ;  /* 0x0000000000048947 */ /* 0x000fea0003800000 */
[----:B------:R-:W-:Y:S01]  /*67a0*/  BPT.TRAP 0x1 ;  /* 0x000000040000795c */ /* 0x000fe20000300000 */
.L_x_126:
[----:B------:R-:W0:Y:S01]  /*67b0*/  S2R R5, SR_CgaCtaId ;  /* 0x0000000000057919 */ /* 0x000e220000008800 */
[----:B------:R-:W-:Y:S02]  /*67c0*/  MOV R0, 0x400 ;  /* 0x0000040000007802 */ /* 0x000fe40000000f00 */
[----:B------:R-:W-:Y:S02]  /*67d0*/  SHF.L.U32 R4, R3, 0x1f, RZ ;  /* 0x0000001f03047819 */ /* 0x000fe400000006ff */
[----:B0-----:R-:W-:-:S05]  /*67e0*/  LEA R0, R5, R0, 0x18 ;  /* 0x0000000005007211 */ /* 0x001fca00078ec0ff */
[----:B------:R-:W-:-:S04]  /*67f0*/  VIADD R0, R0, 0x28 ;  /* 0x0000002800007836 */ /* 0x000fc80000000000 */
[C---:B------:R-:W-:Y:S02]  /*6800*/  IMAD R7, R17.reuse, 0x8, R0 ;  /* 0x0000000811077824 */ /* 0x040fe400078e0200 */
[----:B------:R-:W-:Y:S02]  /*6810*/  VIADD R17, R17, 0x1 ;  /* 0x0000000111117836 */ /* 0x000fe40000000000 */
[----:B------:R-:W0:Y:S03]  /*6820*/  SYNCS.PHASECHK.TRANS64.TRYWAIT P0, [R7+URZ], R4 ;  /* 0x00000004070075a7 */ /* 0x000e26000800017f */
[----:B------:R-:W-:-:S04]  /*6830*/  ISETP.NE.AND P1, PT, R17, 0x5, PT ;  /* 0x000000051100780c */ /* 0x000fc80003f25270 */
[----:B------:R-:W-:Y:S02]  /*6840*/  SEL R2, RZ, 0x1, P1 ;  /* 0x00000001ff027807 */ /* 0x000fe40000800000 */
[----:B------:R-:W-:Y:S02]  /*6850*/  SEL R17, R17, RZ, P1 ;  /* 0x000000ff11117207 */ /* 0x000fe40000800000 */
[----:B------:R-:W-:-:S03]  /*6860*/  LOP3.LUT R6, R3, R2, RZ, 0x3c, !PT ;  /* 0x0000000203067212 */ /* 0x000fc600078e3cff */
[----:B------:R-:W-:Y:S01]  /*6870*/  IMAD R8, R17, 0x8, R0 ;  /* 0x0000000811087824 */ /* 0x000fe200078e0200 */
[----:B------:R-:W-:Y:S01]  /*6880*/  SHF.L.U32 R5, R6, 0x1f, RZ ;  /* 0x0000001f06057819 */ /* 0x000fe200000006ff */
[----:B0-----:R-:W-:Y:S06]  /*6890*/  @!P0 BRA `(.L_x_127) ;  /* 0x0000000400088947 */ /* 0x001fec0003800000 */
.L_x_139:
[----:B------:R-:W1:Y:S01]  /*68a0*/  SYNCS.PHASECHK.TRANS64.TRYWAIT P0, [R8+URZ], R5 ;  /* 0x00000005080075a7 */ /* 0x000e62000800017f */
[----:B------:R-:W-:-:S05]  /*68b0*/  VIADD R2, R17, 0x1 ;  /* 0x0000000111027836 */ /* 0x000fca0000000000 */
[----:B------:R-:W-:-:S04]  /*68c0*/  ISETP.NE.AND P1, PT, R2, 0x5, PT ;  /* 0x000000050200780c */ /* 0x000fc80003f25270 */
[----:B------:R-:W-:Y:S02]  /*68d0*/  SEL R3, RZ, 0x1, P1 ;  /* 0x00000001ff037807 */ /* 0x000fe40000800000 */
[----:B0-----:R-:W-:Y:S02]  /*68e0*/  SEL R7, R2, RZ, P1 ;  /* 0x000000ff02077207 */ /* 0x001fe40000800000 */
[----:B------:R-:W-:-:S03]  /*68f0*/  LOP3.LUT R6, R6, R3, RZ, 0x3c, !PT ;  /* 0x0000000306067212 */ /* 0x000fc600078e3cff */
[----:B------:R-:W-:Y:S01]  /*6900*/  IMAD R9, R7, 0x8, R0 ;  /* 0x0000000807097824 */ /* 0x000fe200078e0200 */
[----:B------:R-:W-:Y:S01]  /*6910*/  SHF.L.U32 R4, R6, 0x1f, RZ ;  /* 0x0000001f06047819 */ /* 0x000fe200000006ff */
[----:B-1----:R-:W-:Y:S06]  /*6920*/  @!P0 BRA `(.L_x_128) ;  /* 0x0000000000f88947 */ /* 0x002fec0003800000 */
.L_x_140:
[----:B------:R-:W1:Y:S01]  /*6930*/  SYNCS.PHASECHK.TRANS64.TRYWAIT P0, [R9+URZ], R4 ;  /* 0x00000004090075a7 */ /* 0x000e62000800017f */
[----:B------:R-:W-:-:S05]  /*6940*/  VIADD R2, R7, 0x1 ;  /* 0x0000000107027836 */ /* 0x000fca0000000000 */
[----:B------:R-:W-:-:S04]  /*6950*/  ISETP.NE.AND P1, PT, R2, 0x5, PT ;  /* 0x000000050200780c */ /* 0x000fc80003f25270 */
[----:B------:R-:W-:Y:S02]  /*6960*/  SEL R3, RZ, 0x1, P1 ;  /* 0x00000001ff037807 */ /* 0x000fe40000800000 */
[----:B------:R-:W-:Y:S02]  /*6970*/  SEL R7, R2, RZ, P1 ;  /* 0x000000ff02077207 */ /* 0x000fe40000800000 */
[----:B------:R-:W-:-:S03]  /*6980*/  LOP3.LUT R11, R6, R3, RZ, 0x3c, !PT ;  /* 0x00000003060b7212 */ /* 0x000fc600078e3cff */
[----:B------:R-:W-:Y:S01]  /*6990*/  IMAD R6, R7, 0x8, R0 ;  /* 0x0000000807067824 */ /* 0x000fe200078e0200 */
[----:B0-----:R-:W-:Y:S01]  /*69a0*/  SHF.L.U32 R5, R11, 0x1f, RZ ;  /* 0x0000001f0b057819 */ /* 0x001fe200000006ff */
[----:B-1----:R-:W-:Y:S06]  /*69b0*/  @!P0 BRA `(.L_x_129) ;  /* 0x0000000000e88947 */ /* 0x002fec0003800000 */
.L_x_141:
[----:B------:R-:W1:Y:S01]  /*69c0*/  SYNCS.PHASECHK.TRANS64.TRYWAIT P0, [R6+URZ], R5 ;  /* 0x00000005060075a7 */ /* 0x000e62000800017f */
[----:B------:R-:W-:-:S05]  /*69d0*/  VIADD R2, R7, 0x1 ;  /* 0x0000000107027836 */ /* 0x000fca0000000000 */
[----:B------:R-:W-:-:S04]  /*69e0*/  ISETP.NE.AND P1, PT, R2, 0x5, PT ;  /* 0x000000050200780c */ /* 0x000fc80003f25270 */
[----:B0-----:R-:W-:Y:S02]  /*69f0*/  SEL R4, RZ, 0x1, P1 ;  /* 0x00000001ff047807 */ /* 0x001fe40000800000 */
[----:B------:R-:W-:Y:S02]  /*6a00*/  SEL R3, R2, RZ, P1 ;  /* 0x000000ff02037207 */ /* 0x000fe40000800000 */
[----:B------:R-:W-:Y:S01]  /*6a10*/  LOP3.LUT R4, R11, R4, RZ, 0x3c, !PT ;  /* 0x000000040b047212 */ /* 0x000fe200078e3cff */
[----:B-1----:R-:W-:Y:S06]  /*6a20*/  @!P0 BRA `(.L_x_130) ;  /* 0x0000000000e08947 */ /* 0x002fec0003800000 */
.L_x_142:
[----:B------:R-:W-:Y:S01]  /*6a30*/  IMAD R3, R3, 0x8, R0 ;  /* 0x0000000803037824 */ /* 0x000fe200078e0200 */
[----:B------:R-:W-:-:S07]  /*6a40*/  SHF.L.U32 R0, R4, 0x1f, RZ ;  /* 0x0000001f04007819 */ /* 0x000fce00000006ff */
.L_x_131:
[----:B-1----:R1:W2:Y:S02]  /*6a50*/  SYNCS.PHASECHK.TRANS64.TRYWAIT P0, [R3+URZ], R0 ;  /* 0x00000000030075a7 */ /* 0x0022a4000800017f */
[----:B--2---:R-:W-:Y:S05]  /*6a60*/  @!P0 NANOSLEEP.SYNCS 0x989680 ;  /* 0x009896800000895d */ /* 0x004fea0003900000 */
[----:B------:R-:W2:Y:S02]  /*6a70*/  @!P0 SYNCS.PHASECHK.TRANS64 P0, [R3+URZ], R0 ;  /* 0x00000000030085a7 */ /* 0x000ea4000800007f */
[----:B--2---:R-:W-:Y:S05]  /*6a80*/  @!P0 BRA `(.L_x_131) ;  /* 0xfffffffc00f08947 */ /* 0x004fea000383ffff */
.L_x_125:
[----:B------:R-:W-:Y:S05]  /*6a90*/  BSYNC B0 ;  /* 0x0000000000007941 */ /* 0x000fea0003800000 */
.L_x_124:
[----:B------:R-:W-:Y:S05]  /*6aa0*/  EXIT ;  /* 0x000000000000794d */ /* 0x000fea0003800000 */
.L_x_21:
[----:B-1----:R-:W-:-:S04]  /*6ab0*/  IMAD.U32 R9, RZ, RZ, UR6 ;  /* 0x00000006ff097e24 */ /* 0x002fc8000f8e00ff */
[----:B------:R1:W3:Y:S03]  /*6ac0*/  SYNCS.PHASECHK.TRANS64.TRYWAIT P0, [R9+URZ], R8 ;  /* 0x00000008090075a7 */ /* 0x0002e6000800017f */
[----:B---3--:R-:W-:Y:S05]  /*6ad0*/  @!P0 NANOSLEEP.SYNCS 0x989680 ;  /* 0x009896800000895d */ /* 0x008fea0003900000 */
[----:B------:R-:W3:Y:S02]  /*6ae0*/  @!P0 SYNCS.PHASECHK.TRANS64 P0, [R9+URZ], R8 ;  /* 0x00000008090085a7 */ /* 0x000ee4000800007f */
[----:B---3--:R-:W-:Y:S05]  /*6af0*/  @!P0 BRA `(.L_x_21) ;  /* 0xfffffffc00ec8947 */ /* 0x008fea000383ffff */
[----:B------:R-:W-:Y:S05]  /*6b00*/  BRA `(.L_x_20) ;  /* 0xffffffa800c47947 */ /* 0x000fea000383ffff */
.L_x_27:
[----:B-1----:R-:W-:-:S04]  /*6b10*/  IMAD.U32 R11, RZ, RZ, UR12 ;  /* 0x0000000cff0b7e24 */ /* 0x002fc8000f8e00ff */
[----:B------:R1:W3:Y:S03]  /*6b20*/  SYNCS.PHASECHK.TRANS64.TRYWAIT P0, [R11+URZ], R10 ;  /* 0x0000000a0b0075a7 */ /* 0x0002e6000800017f */
[----:B---3--:R-:W-:Y:S05]  /*6b30*/  @!P0 NANOSLEEP.SYNCS 0x989680 ;  /* 0x009896800000895d */ /* 0x008fea0003900000 */
[----:B------:R-:W3:Y:S02]  /*6b40*/  @!P0 SYNCS.PHASECHK.TRANS64 P0, [R11+URZ], R10 ;  /* 0x0000000a0b0085a7 */ /* 0x000ee4000800007f */
[----:B---3--:R-:W-:Y:S05]  /*6b50*/  @!P0 BRA `(.L_x_27) ;  /* 0xfffffffc00ec8947 */ /* 0x008fea000383ffff */
[----:B------:R-:W-:Y:S05]  /*6b60*/  BRA `(.L_x_26) ;  /* 0xffffffb000387947 */ /* 0x000fea000383ffff */
.L_x_112:
[----:B------:R-:W-:Y:S01]  /*6b70*/  BSSY B1, `(.L_x_132) ;  /* 0x0000006000017945 */ /* 0x000fe20003800000 */
[----:B------:R-:W-:-:S07]  /*6b80*/  IMAD.MOV.U32 R7, RZ, RZ, -0x1 ;  /* 0xffffffffff077424 */ /* 0x000fce00078e00ff */
[----:B------:R-:W-:Y:S05]  /*6b90*/  WARPSYNC.COLLECTIVE R7, `(.L_x_133) ;  /* 0x00000000070c7348 */ /* 0x000fea0003c00000 */
[----:B------:R-:W-:Y:S02]  /*6ba0*/  ELECT P0, UR62, PT ;  /* 0x00000000003e782f */ /* 0x000fe40003800000 */
[----:B------:R-:W-:Y:S01]  /*6bb0*/  MOV R7, UR62 ;  /* 0x0000003e00077c02 */ /* 0x000fe20008000f00 */
[----:B------:R-:W-:Y:S10]  /*6bc0*/  ENDCOLLECTIVE ;  /* 0x000000000000791b */ /* 0x000ff40003800000 */
.L_x_133:
[----:B------:R-:W-:Y:S05]  /*6bd0*/  BSYNC B1 ;  /* 0x0000000000017941 */ /* 0x000fea0003800000 */
.L_x_132:
[----:B------:R-:W-:Y:S05]  /*6be0*/  BRA `(.L_x_134) ;  /* 0xfffffff0001c7947 */ /* 0x000fea000383ffff */
.L_x_115:
[----:B0-----:R0:W1:Y:S02]  /*6bf0*/  SYNCS.PHASECHK.TRANS64.TRYWAIT P0, [R21+URZ+0x28], R8 ;  /* 0x00002808150075a7 */ /* 0x001064000800017f */
[----:B-1----:R-:W-:Y:S05]  /*6c00*/  @!P0 NANOSLEEP.SYNCS 0x989680 ;  /* 0x009896800000895d */ /* 0x002fea0003900000 */
[----:B------:R-:W1:Y:S02]  /*6c10*/  @!P0 SYNCS.PHASECHK.TRANS64 P0, [R21+URZ+0x28], R8 ;  /* 0x00002808150085a7 */ /* 0x000e64000800007f */
[----:B-1----:R-:W-:Y:S05]  /*6c20*/  @!P0 BRA `(.L_x_115) ;  /* 0xfffffffc00f08947 */ /* 0x002fea000383ffff */
[----:B------:R-:W-:Y:S05]  /*6c30*/  BRA `(.L_x_135) ;  /* 0xfffffff000547947 */ /* 0x000fea000383ffff */
.L_x_123:
[----:B------:R-:W-:Y:S01]  /*6c40*/  BSSY B0, `(.L_x_136) ;  /* 0x0000006000007945 */ /* 0x000fe20003800000 */
[----:B------:R-:W-:-:S07]  /*6c50*/  IMAD.MOV.U32 R7, RZ, RZ, -0x1 ;  /* 0xffffffffff077424 */ /* 0x000fce00078e00ff */
[----:B------:R-:W-:Y:S05]  /*6c60*/  WARPSYNC.COLLECTIVE R7, `(.L_x_137) ;  /* 0x00000000070c7348 */ /* 0x000fea0003c00000 */
[----:B------:R-:W-:Y:S02]  /*6c70*/  ELECT P0, UR62, PT ;  /* 0x00000000003e782f */ /* 0x000fe40003800000 */
[----:B------:R-:W-:Y:S01]  /*6c80*/  MOV R7, UR62 ;  /* 0x0000003e00077c02 */ /* 0x000fe20008000f00 */
[----:B------:R-:W-:Y:S10]  /*6c90*/  ENDCOLLECTIVE ;  /* 0x000000000000791b */ /* 0x000ff40003800000 */
.L_x_137:
[----:B------:R-:W-:Y:S05]  /*6ca0*/  BSYNC B0 ;  /* 0x0000000000007941 */ /* 0x000fea0003800000 */
.L_x_136:
[----:B------:R-:W-:Y:S05]  /*6cb0*/  BRA `(.L_x_138) ;  /* 0xfffffff800a47947 */ /* 0x000fea000383ffff */
.L_x_127:
[----:B0-----:R0:W1:Y:S02]  /*6cc0*/  SYNCS.PHASECHK.TRANS64.TRYWAIT P0, [R7+URZ], R4 ;  /* 0x00000004070075a7 */ /* 0x001064000800017f */
[----:B-1----:R-:W-:Y:S05]  /*6cd0*/  @!P0 NANOSLEEP.SYNCS 0x989680 ;  /* 0x009896800000895d */ /* 0x002fea0003900000 */
[----:B------:R-:W1:Y:S02]  /*6ce0*/  @!P0 SYNCS.PHASECHK.TRANS64 P0, [R7+URZ], R4 ;  /* 0x00000004070085a7 */ /* 0x000e64000800007f */
[----:B-1----:R-:W-:Y:S05]  /*6cf0*/  @!P0 BRA `(.L_x_127) ;  /* 0xfffffffc00f08947 */ /* 0x002fea000383ffff */
[----:B------:R-:W-:Y:S05]  /*6d00*/  BRA `(.L_x_139) ;  /* 0xfffffff800e47947 */ /* 0x000fea000383ffff */
.L_x_128:
[----:B0-----:R0:W1:Y:S02]  /*6d10*/  SYNCS.PHASECHK.TRANS64.TRYWAIT P0, [R8+URZ], R5 ;  /* 0x00000005080075a7 */ /* 0x001064000800017f */
[----:B-1----:R-:W-:Y:S05]  /*6d20*/  @!P0 NANOSLEEP.SYNCS 0x989680 ;  /* 0x009896800000895d */ /* 0x002fea0003900000 */
[----:B------:R-:W1:Y:S02]  /*6d30*/  @!P0 SYNCS.PHASECHK.TRANS64 P0, [R8+URZ], R5 ;  /* 0x00000005080085a7 */ /* 0x000e64000800007f */
[----:B-1----:R-:W-:Y:S05]  /*6d40*/  @!P0 BRA `(.L_x_128) ;  /* 0xfffffffc00f08947 */ /* 0x002fea000383ffff */
[----:B------:R-:W-:Y:S05]  /*6d50*/  BRA `(.L_x_140) ;  /* 0xfffffff800f47947 */ /* 0x000fea000383ffff */
.L_x_129:
[----:B0-----:R0:W1:Y:S02]  /*6d60*/  SYNCS.PHASECHK.TRANS64.TRYWAIT P0, [R9+URZ], R4 ;  /* 0x00000004090075a7 */ /* 0x001064000800017f */
[----:B-1----:R-:W-:Y:S05]  /*6d70*/  @!P0 NANOSLEEP.SYNCS 0x989680 ;  /* 0x009896800000895d */ /* 0x002fea0003900000 */
[----:B------:R-:W1:Y:S02]  /*6d80*/  @!P0 SYNCS.PHASECHK.TRANS64 P0, [R9+URZ], R4 ;  /* 0x00000004090085a7 */ /* 0x000e64000800007f */
[----:B-1----:R-:W-:Y:S05]  /*6d90*/  @!P0 BRA `(.L_x_129) ;  /* 0xfffffffc00f08947 */ /* 0x002fea000383ffff */
[----:B------:R-:W-:Y:S05]  /*6da0*/  BRA `(.L_x_141) ;  /* 0xfffffffc00047947 */ /* 0x000fea000383ffff */
.L_x_130:
[----:B0-----:R0:W1:Y:S02]  /*6db0*/  SYNCS.PHASECHK.TRANS64.TRYWAIT P0, [R6+URZ], R5 ;  /* 0x00000005060075a7 */ /* 0x001064000800017f */
[----:B-1----:R-:W-:Y:S05]  /*6dc0*/  @!P0 NANOSLEEP.SYNCS 0x989680 ;  /* 0x009896800000895d */ /* 0x002fea0003900000 */
[----:B------:R-:W1:Y:S02]  /*6dd0*/  @!P0 SYNCS.PHASECHK.TRANS64 P0, [R6+URZ], R5 ;  /* 0x00000005060085a7 */ /* 0x000e64000800007f */
[----:B-1----:R-:W-:Y:S05]  /*6de0*/  @!P0 BRA `(.L_x_130) ;  /* 0xfffffffc00f08947 */ /* 0x002fea000383ffff */
[----:B------:R-:W-:Y:S05]  /*6df0*/  BRA `(.L_x_142) ;  /* 0xfffffffc000c7947 */ /* 0x000fea000383ffff */
.L_x_143:
[----:B------:R-:W-:-:S00]  /*6e00*/  BRA `(.L_x_143) ;  /* 0xfffffffc00fc7947 */ /* 0x000fc0000383ffff */
[----:B------:R-:W-:-:S00]  /*6e10*/  NOP ;  /* 0x0000000000007918 */ /* 0x000fc00000000000 */
        /* <DEDUP_REMOVED lines=14> */
.L_x_144:


//--------------------- .nv.shared._ZN7cutlass13device_kernelINS_4gemm6kernel13GemmUniversalIN4cute5tupleIJiiiiEEENS1_10collective13CollectiveMmaINS1_37MainloopSm90TmaGmmaWarpSpecializedFP8ILi5ENS5_IJNS4_1CILi2EEENSA_ILi1EEESC_EEENS1_35KernelTmaWarpSpecializedCooperativeEEENS5_IJNSA_ILi128EEENSA_ILi64EEENSA_ILi32EEEEEENS_12float_e4m3_tENS5_IJlSC_lEEESK_SL_NS4_8TiledMMAINS4_8MMA_AtomIJNS4_4SM904GMMA30MMA_64x64x32_F32E4M3E4M3_SS_TNILNSP_7ScaleInE1ELSR_1EEEEEENS4_6LayoutISD_NS5_IJSC_NSA_ILi0EEESV_EEEEENS5_IJNS4_10UnderscoreESY_SY_EEEEENS4_13SM90_TMA_LOADENS4_14ComposedLayoutINS4_7SwizzleILi1ELi4ELi3EEENS4_18smem_ptr_flag_bitsILi8EEENSU_INS5_IJNSA_ILi8EEESI_EEENS5_IJSI_SC_EEEEEEEvNS4_8identityENS4_23SM90_TMA_LOAD_MULTICASTES1B_vS1C_EENS_8epilogue10collective6detail29Sm90TmaWarpSpecializedAdapterINS1G_15DefaultEpilogueISK_SL_SL_NS1F_6thread17LinearCombinationISK_Li1EffLNS1K_9ScaleType4KindE0ELNS_15FloatRoundStyleE2ESK_EENS1_15EpilogueDefaultEEEEEvvEEEEvNT_6ParamsE --------------------------
	.section	.nv.shared._ZN7cutlass13device_kernelINS_4gemm6kernel13GemmUniversalIN4cute5tupleIJiiiiEEENS1_10collective13CollectiveMmaINS1_37MainloopSm90TmaGmmaWarpSpecializedFP8ILi5ENS5_IJNS4_1CILi2EEENSA_ILi1EEESC_EEENS1_35KernelTmaWarpSpecializedCooperativeEEENS5_IJNSA_ILi128EEENSA_ILi64EEENSA_ILi32EEEEEENS_12float_e4m3_tENS5_IJlSC_lEEESK_SL_NS4_8TiledMMAINS4_8MMA_AtomIJNS4_4SM904GMMA30MMA_64x64x32_F32E4M3E4M3_SS_TNILNSP_7ScaleInE1ELSR_1EEEEEENS4_6LayoutISD_NS5_IJSC_NSA_ILi0EEESV_EEEEENS5_IJNS4_10UnderscoreESY_SY_EEEEENS4_13SM90_TMA_LOADENS4_14ComposedLayoutINS4_7SwizzleILi1ELi4ELi3EEENS4_18smem_ptr_flag_bitsILi8EEENSU_INS5_IJNSA_ILi8EEESI_EEENS5_IJSI_SC_EEEEEEEvNS4_8identityENS4_23SM90_TMA_LOAD_MULTICASTES1B_vS1C_EENS_8epilogue10collective6detail29Sm90TmaWarpSpecializedAdapterINS1G_15DefaultEpilogueISK_SL_SL_NS1F_6thread17LinearCombinationISK_Li1EffLNS1K_9ScaleType4KindE0ELNS_15FloatRoundStyleE2ESK_EENS1_15EpilogueDefaultEEEEEvvEEEEvNT_6ParamsE,"aw",@nobits
	.sectionflags	@""
	.align	16
	.zero		1024


//--------------------- .nv.shared.reserved.0     --------------------------
	.section	.nv.shared.reserved.0,"aw",@nobits
	.weak		__nv_reservedSMEM_offset_0_alias
	.size		__nv_reservedSMEM_offset_0_alias, 0, 0
	.other		__nv_reservedSMEM_offset_0_alias,@"STO_CUDA_RESERVED_SHARED STV_DEFAULT"
__nv_reservedSMEM_offset_0_alias:
	.zero		0


//--------------------- .nv.global                --------------------------
	.section	.nv.global,"aw",@nobits
.nv.global:
	.type		_ZN39_INTERNAL_738f8656_4_k_cu_e89708ac_40224cute1_E,@object
	.size		_ZN39_INTERNAL_738f8656_4_k_cu_e89708ac_40224cute1_E,(_ZN39_INTERNAL_738f8656_4_k_cu_e89708ac_40224cuda3std3__45__cpo6cbeginE - _ZN39_INTERNAL_738f8656_4_k_cu_e89708ac_40224cute1_E)
_ZN39_INTERNAL_738f8656_4_k_cu_e89708ac_40224cute1_E:
	.zero		1
	.type		_ZN39_INTERNAL_738f8656_4_k_cu_e89708ac_40224cuda3std3__45__cpo6cbeginE,@object
	.size		_ZN39_INTERNAL_738f8656_4_k_cu_e89708ac_40224cuda3std3__45__cpo6cbeginE,(_ZN39_INTERNAL_738f8656_4_k_cu_e89708ac_40224cuda3std3__48in_placeE - _ZN39_INTERNAL_738f8656_4_k_cu_e89708ac_40224cuda3std3__45__cpo6cbeginE)
_ZN39_INTERNAL_738f8656_4_k_cu_e89708ac_40224cuda3std3__45__cpo6cbeginE:
	.zero		1
	.type		_ZN39_INTERNAL_738f8656_4_k_cu_e89708ac_40224cuda3std3__48in_placeE,@object
	.size		_ZN39_INTERNAL_738f8656_4_k_cu_e89708ac_40224cuda3std3__48in_placeE,(_ZN39_INTERNAL_738f8656_4_k_cu_e89708ac_40224cuda3std6ranges3__45__cpo9iter_moveE - _ZN39_INTERNAL_738f8656_4_k_cu_e89708ac_40224cuda3std3__48in_placeE)
_ZN39_INTERNAL_738f8656_4_k_cu_e89708ac_40224cuda3std3__48in_placeE:
	.zero		1
	.type		_ZN39_INTERNAL_738f8656_4_k_cu_e89708ac_40224cuda3std6ranges3__45__cpo9iter_moveE,@object
	.size		_ZN39_INTERNAL_738f8656_4_k_cu_e89708ac_40224cuda3std6ranges3__45__cpo9iter_moveE,(_ZN39_INTERNAL_738f8656_4_k_cu_e89708ac_40224cuda3std3__45__cpo5beginE - _ZN39_INTERNAL_738f8656_4_k_cu_e89708ac_40224cuda3std6ranges3__45__cpo9iter_moveE)
_ZN39_INTERNAL_738f8656_4_k_cu_e89708ac_40224cuda3std6ranges3__45__cpo9iter_moveE:
	.zero		1
	.type		_ZN39_INTERNAL_738f8656_4_k_cu_e89708ac_40224cuda3std3__45__cpo5beginE,@object
	.size		_ZN39_INTERNAL_738f8656_4_k_cu_e89708ac_40224cuda3std3__45__cpo5beginE,(_ZN39_INTERNAL_738f8656_4_k_cu_e89708ac_40224cuda3std3__441_GLOBAL__N__738f8656_4_k_cu_e89708ac_40226ignoreE - _ZN39_INTERNAL_738f8656_4_k_cu_e89708ac_40224cuda3std3__45__cpo5beginE)
_ZN39_INTERNAL_738f8656_4_k_cu_e89708ac_40224cuda3std3__45__cpo5beginE:
	.zero		1
	.type		_ZN39_INTERNAL_738f8656_4_k_cu_e89708ac_40224cuda3std3__441_GLOBAL__N__738f8656_4_k_cu_e89708ac_40226ignoreE,@object
	.size		_ZN39_INTERNAL_738f8656_4_k_cu_e89708ac_40224cuda3std3__441_GLOBAL__N__738f8656_4_k_cu_e89708ac_40226ignoreE,(_ZN39_INTERNAL_738f8656_4_k_cu_e89708ac_40224cute7productE - _ZN39_INTERNAL_738f8656_4_k_cu_e89708ac_40224cuda3std3__441_GLOBAL__N__738f8656_4_k_cu_e89708ac_40226ignoreE)
_ZN39_INTERNAL_738f8656_4_k_cu_e89708ac_40224cuda3std3__441_GLOBAL__N__738f8656_4_k_cu_e89708ac_40226ignoreE:
	.zero		1
	.type		_ZN39_INTERNAL_738f8656_4_k_cu_e89708ac_40224cute7productE,@object
	.size		_ZN39_INTERNAL_738f8656_4_k_cu_e89708ac_40224cute7productE,(_ZN39_INTERNAL_738f8656_4_k_cu_e89708ac_40224cuda3std3__45__cpo3endE - _ZN39_INTERNAL_738f8656_4_k_cu_e89708ac_40224cute7productE)
_ZN39_INTERNAL_738f8656_4_k_cu_e89708ac_40224cute7productE:
	.zero		1
	.type		_ZN39_INTERNAL_738f8656_4_k_cu_e89708ac_40224cuda3std3__45__cpo3endE,@object
	.size		_ZN39_INTERNAL_738f8656_4_k_cu_e89708ac_40224cuda3std3__45__cpo3endE,(_ZN39_INTERNAL_738f8656_4_k_cu_e89708ac_40224cuda3std3__419piecewise_constructE - _ZN39_INTERNAL_738f8656_4_k_cu_e89708ac_40224cuda3std3__45__cpo3endE)
_ZN39_INTERNAL_738f8656_4_k_cu_e89708ac_40224cuda3std3__45__cpo3endE:
	.zero		1
	.type		_ZN39_INTERNAL_738f8656_4_k_cu_e89708ac_40224cuda3std3__419piecewise_constructE,@object
	.size		_ZN39_INTERNAL_738f8656_4_k_cu_e89708ac_40224cuda3std3__419piecewise_constructE,(_ZN39_INTERNAL_738f8656_4_k_cu_e89708ac_40224cuda3std3__45__cpo4cendE - _ZN39_INTERNAL_738f8656_4_k_cu_e89708ac_40224cuda3std3__419piecewise_constructE)
_ZN39_INTERNAL_738f8656_4_k_cu_e89708ac_40224cuda3std3__419piecewise_constructE:
	.zero		1
	.type		_ZN39_INTERNAL_738f8656_4_k_cu_e89708ac_40224cuda3std3__45__cpo4cendE,@object
	.size		_ZN39_INTERNAL_738f8656_4_k_cu_e89708ac_40224cuda3std3__45__cpo4cendE,(_ZN39_INTERNAL_738f8656_4_k_cu_e89708ac_40224cuda3std6ranges3__45__cpo4swapE - _ZN39_INTERNAL_738f8656_4_k_cu_e89708ac_40224cuda3std3__45__cpo4cendE)
_ZN39_INTERNAL_738f8656_4_k_cu_e89708ac_40224cuda3std3__45__cpo4cendE:
	.zero		1
	.type		_ZN39_INTERNAL_738f8656_4_k_cu_e89708ac_40224cuda3std6ranges3__45__cpo4swapE,@object
	.size		_ZN39_INTERNAL_738f8656_4_k_cu_e89708ac_40224cuda3std6ranges3__45__cpo4swapE,(.L_7 - _ZN39_INTERNAL_738f8656_4_k_cu_e89708ac_40224cuda3std6ranges3__45__cpo4swapE)
_ZN39_INTERNAL_738f8656_4_k_cu_e89708ac_40224cuda3std6ranges3__45__cpo4swapE:
	.zero		1
.L_7:


//--------------------- .nv.constant0._ZN7cutlass13device_kernelINS_4gemm6kernel13GemmUniversalIN4cute5tupleIJiiiiEEENS1_10collective13CollectiveMmaINS1_37MainloopSm90TmaGmmaWarpSpecializedFP8ILi5ENS5_IJNS4_1CILi2EEENSA_ILi1EEESC_EEENS1_35KernelTmaWarpSpecializedCooperativeEEENS5_IJNSA_ILi128EEENSA_ILi64EEENSA_ILi32EEEEEENS_12float_e4m3_tENS5_IJlSC_lEEESK_SL_NS4_8TiledMMAINS4_8MMA_AtomIJNS4_4SM904GMMA30MMA_64x64x32_F32E4M3E4M3_SS_TNILNSP_7ScaleInE1ELSR_1EEEEEENS4_6LayoutISD_NS5_IJSC_NSA_ILi0EEESV_EEEEENS5_IJNS4_10UnderscoreESY_SY_EEEEENS4_13SM90_TMA_LOADENS4_14ComposedLayoutINS4_7SwizzleILi1ELi4ELi3EEENS4_18smem_ptr_flag_bitsILi8EEENSU_INS5_IJNSA_ILi8EEESI_EEENS5_IJSI_SC_EEEEEEEvNS4_8identityENS4_23SM90_TMA_LOAD_MULTICASTES1B_vS1C_EENS_8epilogue10collective6detail29Sm90TmaWarpSpecializedAdapterINS1G_15DefaultEpilogueISK_SL_SL_NS1F_6thread17LinearCombinationISK_Li1EffLNS1K_9ScaleType4KindE0ELNS_15FloatRoundStyleE2ESK_EENS1_15EpilogueDefaultEEEEEvvEEEEvNT_6ParamsE --------------------------
	.section	.nv.constant0._ZN7cutlass13device_kernelINS_4gemm6kernel13GemmUniversalIN4cute5tupleIJiiiiEEENS1_10collective13CollectiveMmaINS1_37MainloopSm90TmaGmmaWarpSpecializedFP8ILi5ENS5_IJNS4_1CILi2EEENSA_ILi1EEESC_EEENS1_35KernelTmaWarpSpecializedCooperativeEEENS5_IJNSA_ILi128EEENSA_ILi64EEENSA_ILi32EEEEEENS_12float_e4m3_tENS5_IJlSC_lEEESK_SL_NS4_8TiledMMAINS4_8MMA_AtomIJNS4_4SM904GMMA30MMA_64x64x32_F32E4M3E4M3_SS_TNILNSP_7ScaleInE1ELSR_1EEEEEENS4_6LayoutISD_NS5_IJSC_NSA_ILi0EEESV_EEEEENS5_IJNS4_10UnderscoreESY_SY_EEEEENS4_13SM90_TMA_LOADENS4_14ComposedLayoutINS4_7SwizzleILi1ELi4ELi3EEENS4_18smem_ptr_flag_bitsILi8EEENSU_INS5_IJNSA_ILi8EEESI_EEENS5_IJSI_SC_EEEEEEEvNS4_8identityENS4_23SM90_TMA_LOAD_MULTICASTES1B_vS1C_EENS_8epilogue10collective6detail29Sm90TmaWarpSpecializedAdapterINS1G_15DefaultEpilogueISK_SL_SL_NS1F_6thread17LinearCombinationISK_Li1EffLNS1K_9ScaleType4KindE0ELNS_15FloatRoundStyleE2ESK_EENS1_15EpilogueDefaultEEEEEvvEEEEvNT_6ParamsE,"a",@progbits
	.sectionflags	@""
	.align	4
.nv.constant0._ZN7cutlass13device_kernelINS_4gemm6kernel13GemmUniversalIN4cute5tupleIJiiiiEEENS1_10collective13CollectiveMmaINS1_37MainloopSm90TmaGmmaWarpSpecializedFP8ILi5ENS5_IJNS4_1CILi2EEENSA_ILi1EEESC_EEENS1_35KernelTmaWarpSpecializedCooperativeEEENS5_IJNSA_ILi128EEENSA_ILi64EEENSA_ILi32EEEEEENS_12float_e4m3_tENS5_IJlSC_lEEESK_SL_NS4_8TiledMMAINS4_8MMA_AtomIJNS4_4SM904GMMA30MMA_64x64x32_F32E4M3E4M3_SS_TNILNSP_7ScaleInE1ELSR_1EEEEEENS4_6LayoutISD_NS5_IJSC_NSA_ILi0EEESV_EEEEENS5_IJNS4_10UnderscoreESY_SY_EEEEENS4_13SM90_TMA_LOADENS4_14ComposedLayoutINS4_7SwizzleILi1ELi4ELi3EEENS4_18smem_ptr_flag_bitsILi8EEENSU_INS5_IJNSA_ILi8EEESI_EEENS5_IJSI_SC_EEEEEEEvNS4_8identityENS4_23SM90_TMA_LOAD_MULTICASTES1B_vS1C_EENS_8epilogue10collective6detail29Sm90TmaWarpSpecializedAdapterINS1G_15DefaultEpilogueISK_SL_SL_NS1F_6thread17LinearCombinationISK_Li1EffLNS1K_9ScaleType4KindE0ELNS_15FloatRoundStyleE2ESK_EENS1_15EpilogueDefaultEEEEEvvEEEEvNT_6ParamsE:
	.zero		1664


//--------------------- SYMBOLS --------------------------

	.type		.nv.reservedSmem.offset0,@object
	.size		.nv.reservedSmem.offset0,0x4
